// auto-generated by cutlass_sweep.gemm — config: {"arch": "sm_100", "cluster_m": 1, "cluster_n": 1, "dtype": "e5m2", "dtype_b": "e5m2", "layout": "nt", "stages": 5, "tile_k": 32, "tile_m": 64, "tile_n": 256}
#include "cutlass/cutlass.h"
#include "cutlass/gemm/collective/collective_builder.hpp"
#include "cutlass/gemm/device/gemm_universal_adapter.h"
#include "cutlass/gemm/kernel/gemm_universal.hpp"
#include "cutlass/epilogue/collective/collective_builder.hpp"

using ElemA = cutlass::float_e5m2_t;
using ElemB = cutlass::float_e5m2_t;
using ElemCD = cutlass::float_e5m2_t;
using Acc  = float;
using TileShape    = cute::Shape<cute::_64, cute::_256, cute::_32>;
using ClusterShape = cute::Shape<cute::_1, cute::_1, cute::_1>;

using CollectiveEpilogue = typename cutlass::epilogue::collective::CollectiveBuilder<
    cutlass::arch::Sm100, cutlass::arch::OpClassTensorOp,
    TileShape, ClusterShape,
    cutlass::epilogue::collective::EpilogueTileAuto,
    Acc, Acc,
    ElemCD, cutlass::layout::RowMajor, 128 / cutlass::sizeof_bits<ElemCD>::value,
    ElemCD, cutlass::layout::RowMajor, 128 / cutlass::sizeof_bits<ElemCD>::value,
    cutlass::epilogue::collective::EpilogueScheduleAuto
  >::CollectiveOp;

using CollectiveMainloop = typename cutlass::gemm::collective::CollectiveBuilder<
    cutlass::arch::Sm100, cutlass::arch::OpClassTensorOp,
    ElemA, cutlass::layout::RowMajor, 128 / cutlass::sizeof_bits<ElemA>::value,
    ElemB, cutlass::layout::ColumnMajor, 128 / cutlass::sizeof_bits<ElemB>::value,
    Acc,
    TileShape, ClusterShape,
    cutlass::gemm::collective::StageCount<5>,
    cutlass::gemm::collective::KernelScheduleAuto
  >::CollectiveOp;

using GemmKernel = cutlass::gemm::kernel::GemmUniversal<
    cute::Shape<int,int,int,int>,
    CollectiveMainloop,
    CollectiveEpilogue
>;
using Gemm = cutlass::gemm::device::GemmUniversalAdapter<GemmKernel>;

// Force the device kernel symbol into the cubin without needing a host main.
auto* _anchor = &cutlass::device_kernel<GemmKernel>;


// ===== COMPILED SASS (sm_100a) =====

	.target	sm_100a

	.elftype	@"ET_EXEC"


//--------------------- .note.nv.tkinfo           --------------------------
	.section	.note.nv.tkinfo,"",@"SHT_NOTE"
	.sectionflags	@"SHF_NOTE_NV_TKINFO"
	.tkinfo
        /*0018*/ 	.word	0x00000002
        /*0030*/ 	.string	""
        /*0030*/ 	.string	"ptxas"
        /*0030*/ 	.string	"Cuda compilation tools, release 13.0, V13.0.88"
        /*0030*/ 	.string	"Build cuda_13.0.r13.0/compiler.36424714_0"
        /*0030*/ 	.string	"-arch sm_100a -m 64 "



//--------------------- .note.nv.cuinfo           --------------------------
	.section	.note.nv.cuinfo,"",@"SHT_NOTE"
	.sectionflags	@"SHF_NOTE_NV_CUINFO"
        /*0018*/ 	.short	0x0002
        /*001a*/ 	.short	0x0064
        /*001c*/ 	.short	0x0082
	.zero		2


//--------------------- .nv.info                  --------------------------
	.section	.nv.info,"",@"SHT_CUDA_INFO"
	.align	4


	//----- nvinfo : EIATTR_REGCOUNT
	.align		4
        /*0000*/ 	.byte	0x04, 0x2f
        /*0002*/ 	.short	(.L_20 - .L_19)
	.align		4
.L_19:
        /*0004*/ 	.word	index@(_ZN7cutlass13device_kernelINS_4gemm6kernel13GemmUniversalIN4cute5tupleIJiiiiEEENS1_10collective13CollectiveMmaINS1_35MainloopSm100TmaUmmaWarpSpecializedILi5ELi2ELi4ENS5_IJNS4_1CILi1EEESB_SB_EEEEENS5_IJNSA_ILi64EEENSA_ILi256EEENSA_ILi32EEEEEENS_12float_e5m2_tENS5_IJlSB_lEEESI_SJ_NS4_8TiledMMAINS4_8MMA_AtomIJNS4_10MMA_TraitsINS4_19SM100_MMA_F8F6F4_SSEJSI_SI_fSE_SF_NS4_17integral_constantINS4_4UMMA5MajorELSQ_0EEESR_NSO_INSP_7ScaleInELSS_0EEEST_EEEEEENS4_6LayoutISC_NS5_IJNSA_ILi0EEESX_SX_EEEEENS5_IJNS4_10UnderscoreES10_S10_EEEEENS4_13SM90_TMA_LOADENS4_14ComposedLayoutINS4_7SwizzleILi1ELi4ELi3EEENS4_18smem_ptr_flag_bitsILi8EEENSW_INS5_IJNSA_ILi8EEESG_EEENS5_IJSG_SB_EEEEEEEvNS4_8identityES13_S1D_vS1E_EENS_8epilogue10collective18CollectiveEpilogueINS1G_23Sm100TmaWarpSpecializedILi4ELi2ELi32ELb0ELb0EEEJSH_NS5_IJNSW_ISE_SB_EES1L_EEESI_SJ_SI_SJ_NS1G_6fusion15FusionCallbacksIS1K_NS1N_17LinearCombinationISI_fSI_fLNS_15FloatRoundStyleE2EEESH_S1M_JEEENS4_5SM1004TMEM4LOAD26SM100_TMEM_LOAD_16dp32b32xES13_NS14_INS15_ILi2ELi4ELi3EEES18_NSW_INS5_IJS19_SE_EEENS5_IJSE_SB_EEEEEEENS4_39AutoVectorizingCopyWithAssumedAlignmentILi128EEENS4_14SM90_TMA_STOREES21_S23_S23_EEEvvEEEEvNT_6ParamsE)
        /*0008*/ 	.word	0x00000079


	//----- nvinfo : EIATTR_FRAME_SIZE
	.align		4
.L_20:
        /*000c*/ 	.byte	0x04, 0x11
        /*000e*/ 	.short	(.L_22 - .L_21)
	.align		4
.L_21:
        /*0010*/ 	.word	index@($__internal_2_$__cuda_sm10x_tcgen05_guardrail_trap_unallocated_columns_being_dealloced)
        /*0014*/ 	.word	0x00000000


	//----- nvinfo : EIATTR_FRAME_SIZE
	.align		4
.L_22:
        /*0018*/ 	.byte	0x04, 0x11
        /*001a*/ 	.short	(.L_24 - .L_23)
	.align		4
.L_23:
        /*001c*/ 	.word	index@($__internal_1_$__cuda_sm10x_tcgen05_guardrail_trap_phase_invalid_during_alloc)
        /*0020*/ 	.word	0x00000000


	//----- nvinfo : EIATTR_FRAME_SIZE
	.align		4
.L_24:
        /*0024*/ 	.byte	0x04, 0x11
        /*0026*/ 	.short	(.L_26 - .L_25)
	.align		4
.L_25:
        /*0028*/ 	.word	index@($__internal_0_$__cuda_sm10x_tcgen05_guardrail_trap_col_being_dealloced_not_returned_by_alloc)
        /*002c*/ 	.word	0x00000000


	//----- nvinfo : EIATTR_FRAME_SIZE
	.align		4
.L_26:
        /*0030*/ 	.byte	0x04, 0x11
        /*0032*/ 	.short	(.L_28 - .L_27)
	.align		4
.L_27:
        /*0034*/ 	.word	index@(_ZN7cutlass13device_kernelINS_4gemm6kernel13GemmUniversalIN4cute5tupleIJiiiiEEENS1_10collective13CollectiveMmaINS1_35MainloopSm100TmaUmmaWarpSpecializedILi5ELi2ELi4ENS5_IJNS4_1CILi1EEESB_SB_EEEEENS5_IJNSA_ILi64EEENSA_ILi256EEENSA_ILi32EEEEEENS_12float_e5m2_tENS5_IJlSB_lEEESI_SJ_NS4_8TiledMMAINS4_8MMA_AtomIJNS4_10MMA_TraitsINS4_19SM100_MMA_F8F6F4_SSEJSI_SI_fSE_SF_NS4_17integral_constantINS4_4UMMA5MajorELSQ_0EEESR_NSO_INSP_7ScaleInELSS_0EEEST_EEEEEENS4_6LayoutISC_NS5_IJNSA_ILi0EEESX_SX_EEEEENS5_IJNS4_10UnderscoreES10_S10_EEEEENS4_13SM90_TMA_LOADENS4_14ComposedLayoutINS4_7SwizzleILi1ELi4ELi3EEENS4_18smem_ptr_flag_bitsILi8EEENSW_INS5_IJNSA_ILi8EEESG_EEENS5_IJSG_SB_EEEEEEEvNS4_8identityES13_S1D_vS1E_EENS_8epilogue10collective18CollectiveEpilogueINS1G_23Sm100TmaWarpSpecializedILi4ELi2ELi32ELb0ELb0EEEJSH_NS5_IJNSW_ISE_SB_EES1L_EEESI_SJ_SI_SJ_NS1G_6fusion15FusionCallbacksIS1K_NS1N_17LinearCombinationISI_fSI_fLNS_15FloatRoundStyleE2EEESH_S1M_JEEENS4_5SM1004TMEM4LOAD26SM100_TMEM_LOAD_16dp32b32xES13_NS14_INS15_ILi2ELi4ELi3EEES18_NSW_INS5_IJS19_SE_EEENS5_IJSE_SB_EEEEEEENS4_39AutoVectorizingCopyWithAssumedAlignmentILi128EEENS4_14SM90_TMA_STOREES21_S23_S23_EEEvvEEEEvNT_6ParamsE)
        /*0038*/ 	.word	0x00000000


	//----- nvinfo : EIATTR_MIN_STACK_SIZE
	.align		4
.L_28:
        /*003c*/ 	.byte	0x04, 0x12
        /*003e*/ 	.short	(.L_30 - .L_29)
	.align		4
.L_29:
        /*0040*/ 	.word	index@(_ZN7cutlass13device_kernelINS_4gemm6kernel13GemmUniversalIN4cute5tupleIJiiiiEEENS1_10collective13CollectiveMmaINS1_35MainloopSm100TmaUmmaWarpSpecializedILi5ELi2ELi4ENS5_IJNS4_1CILi1EEESB_SB_EEEEENS5_IJNSA_ILi64EEENSA_ILi256EEENSA_ILi32EEEEEENS_12float_e5m2_tENS5_IJlSB_lEEESI_SJ_NS4_8TiledMMAINS4_8MMA_AtomIJNS4_10MMA_TraitsINS4_19SM100_MMA_F8F6F4_SSEJSI_SI_fSE_SF_NS4_17integral_constantINS4_4UMMA5MajorELSQ_0EEESR_NSO_INSP_7ScaleInELSS_0EEEST_EEEEEENS4_6LayoutISC_NS5_IJNSA_ILi0EEESX_SX_EEEEENS5_IJNS4_10UnderscoreES10_S10_EEEEENS4_13SM90_TMA_LOADENS4_14ComposedLayoutINS4_7SwizzleILi1ELi4ELi3EEENS4_18smem_ptr_flag_bitsILi8EEENSW_INS5_IJNSA_ILi8EEESG_EEENS5_IJSG_SB_EEEEEEEvNS4_8identityES13_S1D_vS1E_EENS_8epilogue10collective18CollectiveEpilogueINS1G_23Sm100TmaWarpSpecializedILi4ELi2ELi32ELb0ELb0EEEJSH_NS5_IJNSW_ISE_SB_EES1L_EEESI_SJ_SI_SJ_NS1G_6fusion15FusionCallbacksIS1K_NS1N_17LinearCombinationISI_fSI_fLNS_15FloatRoundStyleE2EEESH_S1M_JEEENS4_5SM1004TMEM4LOAD26SM100_TMEM_LOAD_16dp32b32xES13_NS14_INS15_ILi2ELi4ELi3EEES18_NSW_INS5_IJS19_SE_EEENS5_IJSE_SB_EEEEEEENS4_39AutoVectorizingCopyWithAssumedAlignmentILi128EEENS4_14SM90_TMA_STOREES21_S23_S23_EEEvvEEEEvNT_6ParamsE)
        /*0044*/ 	.word	0x00000000
.L_30:


//--------------------- .nv.compat                --------------------------
	.section	.nv.compat,"",@"SHT_CUDA_COMPAT_INFO"
	.align	4
        /*0000*/ 	.byte	0x02, 0x09, 0x01, 0x00, 0x02, 0x02, 0x02, 0x00, 0x02, 0x05, 0x05, 0x00, 0x03, 0x07, 0x01, 0x01
        /*0010*/ 	.byte	0x02, 0x03, 0x01, 0x00, 0x02, 0x06, 0x01, 0x00, 0x04, 0x0b, 0x08, 0x00, 0x09, 0x00, 0x00, 0x00
        /*0020*/ 	.byte	0x00, 0x00, 0x00, 0x00


//--------------------- .nv.info._ZN7cutlass13device_kernelINS_4gemm6kernel13GemmUniversalIN4cute5tupleIJiiiiEEENS1_10collective13CollectiveMmaINS1_35MainloopSm100TmaUmmaWarpSpecializedILi5ELi2ELi4ENS5_IJNS4_1CILi1EEESB_SB_EEEEENS5_IJNSA_ILi64EEENSA_ILi256EEENSA_ILi32EEEEEENS_12float_e5m2_tENS5_IJlSB_lEEESI_SJ_NS4_8TiledMMAINS4_8MMA_AtomIJNS4_10MMA_TraitsINS4_19SM100_MMA_F8F6F4_SSEJSI_SI_fSE_SF_NS4_17integral_constantINS4_4UMMA5MajorELSQ_0EEESR_NSO_INSP_7ScaleInELSS_0EEEST_EEEEEENS4_6LayoutISC_NS5_IJNSA_ILi0EEESX_SX_EEEEENS5_IJNS4_10UnderscoreES10_S10_EEEEENS4_13SM90_TMA_LOADENS4_14ComposedLayoutINS4_7SwizzleILi1ELi4ELi3EEENS4_18smem_ptr_flag_bitsILi8EEENSW_INS5_IJNSA_ILi8EEESG_EEENS5_IJSG_SB_EEEEEEEvNS4_8identityES13_S1D_vS1E_EENS_8epilogue10collective18CollectiveEpilogueINS1G_23Sm100TmaWarpSpecializedILi4ELi2ELi32ELb0ELb0EEEJSH_NS5_IJNSW_ISE_SB_EES1L_EEESI_SJ_SI_SJ_NS1G_6fusion15FusionCallbacksIS1K_NS1N_17LinearCombinationISI_fSI_fLNS_15FloatRoundStyleE2EEESH_S1M_JEEENS4_5SM1004TMEM4LOAD26SM100_TMEM_LOAD_16dp32b32xES13_NS14_INS15_ILi2ELi4ELi3EEES18_NSW_INS5_IJS19_SE_EEENS5_IJSE_SB_EEEEEEENS4_39AutoVectorizingCopyWithAssumedAlignmentILi128EEENS4_14SM90_TMA_STOREES21_S23_S23_EEEvvEEEEvNT_6ParamsE --------------------------
	.section	.nv.info._ZN7cutlass13device_kernelINS_4gemm6kernel13GemmUniversalIN4cute5tupleIJiiiiEEENS1_10collective13CollectiveMmaINS1_35MainloopSm100TmaUmmaWarpSpecializedILi5ELi2ELi4ENS5_IJNS4_1CILi1EEESB_SB_EEEEENS5_IJNSA_ILi64EEENSA_ILi256EEENSA_ILi32EEEEEENS_12float_e5m2_tENS5_IJlSB_lEEESI_SJ_NS4_8TiledMMAINS4_8MMA_AtomIJNS4_10MMA_TraitsINS4_19SM100_MMA_F8F6F4_SSEJSI_SI_fSE_SF_NS4_17integral_constantINS4_4UMMA5MajorELSQ_0EEESR_NSO_INSP_7ScaleInELSS_0EEEST_EEEEEENS4_6LayoutISC_NS5_IJNSA_ILi0EEESX_SX_EEEEENS5_IJNS4_10UnderscoreES10_S10_EEEEENS4_13SM90_TMA_LOADENS4_14ComposedLayoutINS4_7SwizzleILi1ELi4ELi3EEENS4_18smem_ptr_flag_bitsILi8EEENSW_INS5_IJNSA_ILi8EEESG_EEENS5_IJSG_SB_EEEEEEEvNS4_8identityES13_S1D_vS1E_EENS_8epilogue10collective18CollectiveEpilogueINS1G_23Sm100TmaWarpSpecializedILi4ELi2ELi32ELb0ELb0EEEJSH_NS5_IJNSW_ISE_SB_EES1L_EEESI_SJ_SI_SJ_NS1G_6fusion15FusionCallbacksIS1K_NS1N_17LinearCombinationISI_fSI_fLNS_15FloatRoundStyleE2EEESH_S1M_JEEENS4_5SM1004TMEM4LOAD26SM100_TMEM_LOAD_16dp32b32xES13_NS14_INS15_ILi2ELi4ELi3EEES18_NSW_INS5_IJS19_SE_EEENS5_IJSE_SB_EEEEEEENS4_39AutoVectorizingCopyWithAssumedAlignmentILi128EEENS4_14SM90_TMA_STOREES21_S23_S23_EEEvvEEEEvNT_6ParamsE,"",@"SHT_CUDA_INFO"
	.sectionflags	@""
	.align	4


	//----- nvinfo : EIATTR_CUDA_API_VERSION
	.align		4
        /*0000*/ 	.byte	0x04, 0x37
        /*0002*/ 	.short	(.L_32 - .L_31)
.L_31:
        /*0004*/ 	.word	0x00000082


	//----- nvinfo : EIATTR_KPARAM_INFO
	.align		4
.L_32:
        /*0008*/ 	.byte	0x04, 0x17
        /*000a*/ 	.short	(.L_34 - .L_33)
.L_33:
        /*000c*/ 	.word	0x00000000
        /*0010*/ 	.short	0x0000
        /*0012*/ 	.short	0x0000
        /*0014*/ 	.byte	0x00, 0xf0, 0x01, 0x20


	//----- nvinfo : EIATTR_AT_ENTRY_FRAGMENTS
	.align		4
.L_34:
        /*0018*/ 	.byte	0x04, 0x4f
        /*001a*/ 	.short	(.L_36 - .L_35)


	//   ....[0]....
.L_35:
        /*001c*/ 	.word	0x00000006


	//----- nvinfo : EIATTR_RESERVED_SMEM_USED
	.align		4
.L_36:
        /*0020*/ 	.byte	0x01, 0x41
	.zero		2


	//----- nvinfo : EIATTR_SPARSE_MMA_MASK
	.align		4
        /*0024*/ 	.byte	0x03, 0x50
        /*0026*/ 	.short	0x0000


	//----- nvinfo : EIATTR_TCGEN05_1CTA_USED
	.align		4
        /*0028*/ 	.byte	0x01, 0x51
	.zero		2


	//----- nvinfo : EIATTR_MAXREG_COUNT
	.align		4
        /*002c*/ 	.byte	0x03, 0x1b
        /*002e*/ 	.short	0x00ff


	//----- nvinfo : EIATTR_NUM_BARRIERS
	.align		4
        /*0030*/ 	.byte	0x02, 0x4c
        /*0032*/ 	.byte	0x07
	.zero		1


	//----- nvinfo : EIATTR_EXTERNS
	.align		4
        /*0034*/ 	.byte	0x04, 0x0f
        /*0036*/ 	.short	(.L_38 - .L_37)


	//   ....[0]....
	.align		4
.L_37:
        /*0038*/ 	.word	index@(__assertfail)


	//----- nvinfo : EIATTR_MERCURY_ISA_VERSION
	.align		4
.L_38:
        /*003c*/ 	.byte	0x03, 0x5f
        /*003e*/ 	.short	0x0101


	//----- nvinfo : EIATTR_INT_WARP_WIDE_INSTR_OFFSETS
	.align		4
        /*0040*/ 	.byte	0x04, 0x31
        /*0042*/ 	.short	(.L_40 - .L_39)


	//   ....[0]....
.L_39:
        /*0044*/ 	.word	0x00001e00


	//   ....[1]....
        /*0048*/ 	.word	0x000037e0


	//   ....[2]....
        /*004c*/ 	.word	0x00003810


	//   ....[3]....
        /*0050*/ 	.word	0x00003860


	//   ....[4]....
        /*0054*/ 	.word	0x00004180


	//   ....[5]....
        /*0058*/ 	.word	0x000041e0


	//   ....[6]....
        /*005c*/ 	.word	0x000042c0


	//   ....[7]....
        /*0060*/ 	.word	0x00004330


	//   ....[8]....
        /*0064*/ 	.word	0x00004440


	//   ....[9]....
        /*0068*/ 	.word	0x000044d0


	//   ....[10]....
        /*006c*/ 	.word	0x000046a0


	//   ....[11]....
        /*0070*/ 	.word	0x00004800


	//----- nvinfo : EIATTR_COOP_GROUP_MASK_REGIDS
	.align		4
.L_40:
        /*0074*/ 	.byte	0x04, 0x29
        /*0076*/ 	.short	(.L_42 - .L_41)


	//   ....[0]....
.L_41:
        /*0078*/ 	.word	0xffffffff


	//   ....[1]....
        /*007c*/ 	.word	0xffffffff


	//   ....[2]....
        /*0080*/ 	.word	0xffffffff


	//   ....[3]....
        /*0084*/ 	.word	0xffffffff


	//   ....[4]....
        /*0088*/ 	.word	0xffffffff


	//   ....[5]....
        /*008c*/ 	.word	0xffffffff


	//   ....[6]....
        /*0090*/ 	.word	0xffffffff


	//   ....[7]....
        /*0094*/ 	.word	0xffffffff


	//   ....[8]....
        /*0098*/ 	.word	0xffffffff


	//   ....[9]....
        /*009c*/ 	.word	0xffffffff


	//   ....[10]....
        /*00a0*/ 	.word	0xffffffff


	//   ....[11]....
        /*00a4*/ 	.word	0xffffffff


	//   ....[12]....
        /*00a8*/ 	.word	0xffffffff


	//----- nvinfo : EIATTR_COOP_GROUP_INSTR_OFFSETS
	.align		4
.L_42:
        /*00ac*/ 	.byte	0x04, 0x28
        /*00ae*/ 	.short	(.L_44 - .L_43)


	//   ....[0]....
.L_43:
        /*00b0*/ 	.word	0x00000090


	//   ....[1]....
        /*00b4*/ 	.word	0x000004d0


	//   ....[2]....
        /*00b8*/ 	.word	0x00000660


	//   ....[3]....
        /*00bc*/ 	.word	0x00000800


	//   ....[4]....
        /*00c0*/ 	.word	0x00000900


	//   ....[5]....
        /*00c4*/ 	.word	0x00000a70


	//   ....[6]....
        /*00c8*/ 	.word	0x00000c10


	//   ....[7]....
        /*00cc*/ 	.word	0x00001ce0


	//   ....[8]....
        /*00d0*/ 	.word	0x00002b50


	//   ....[9]....
        /*00d4*/ 	.word	0x00002d60


	//   ....[10]....
        /*00d8*/ 	.word	0x00002d90


	//   ....[11]....
        /*00dc*/ 	.word	0x000036d0


	//   ....[12]....
        /*00e0*/ 	.word	0x00003900


	//----- nvinfo : EIATTR_VRC_CTA_INIT_COUNT
	.align		4
.L_44:
        /*00e4*/ 	.byte	0x02, 0x4a
        /*00e6*/ 	.byte	0x80
	.zero		1


	//----- nvinfo : EIATTR_SYSCALL_OFFSETS
	.align		4
        /*00e8*/ 	.byte	0x04, 0x46
        /*00ea*/ 	.short	(.L_46 - .L_45)


	//   ....[0]....
.L_45:
        /*00ec*/ 	.word	0x00005280


	//   ....[1]....
        /*00f0*/ 	.word	0x000053c0


	//   ....[2]....
        /*00f4*/ 	.word	0x00005bc0


	//   ....[3]....
        /*00f8*/ 	.word	0x00006960


	//   ....[4]....
        /*00fc*/ 	.word	0x000076c0


	//   ....[5]....
        /*0100*/ 	.word	0x00008450


	//----- nvinfo : EIATTR_MBARRIER_INSTR_OFFSETS
	.align		4
.L_46:
        /*0104*/ 	.byte	0x04, 0x39
        /*0106*/ 	.short	(.L_48 - .L_47)


	//   ....[0]....
.L_47:
        /*0108*/ 	.word	0x000005b0
        /*010c*/ 	.word	0x000000ff
        /*0110*/ 	.word	0x00000000
        /*0114*/ 	.short	0x0100
        /*0116*/ 	.byte	0x05
	.zero		1


	//   ....[1]....
        /*0118*/ 	.word	0x000005c0
        /*011c*/ 	.word	0x000000ff
        /*0120*/ 	.word	0x00000028
        /*0124*/ 	.short	0x0100
        /*0126*/ 	.byte	0x05
	.zero		1


	//   ....[2]....
        /*0128*/ 	.word	0x000005d0
        /*012c*/ 	.word	0x000000ff
        /*0130*/ 	.word	0x00000008
        /*0134*/ 	.short	0x0100
        /*0136*/ 	.byte	0x05
	.zero		1


	//   ....[3]....
        /*0138*/ 	.word	0x000005e0
        /*013c*/ 	.word	0x000000ff
        /*0140*/ 	.word	0x00000030
        /*0144*/ 	.short	0x0100
        /*0146*/ 	.byte	0x05
	.zero		1


	//   ....[4]....
        /*0148*/ 	.word	0x000005f0
        /*014c*/ 	.word	0x000000ff
        /*0150*/ 	.word	0x00000010
        /*0154*/ 	.short	0x0100
        /*0156*/ 	.byte	0x05
	.zero		1


	//   ....[5]....
        /*0158*/ 	.word	0x00000600
        /*015c*/ 	.word	0x000000ff
        /*0160*/ 	.word	0x00000038
        /*0164*/ 	.short	0x0100
        /*0166*/ 	.byte	0x05
	.zero		1


	//   ....[6]....
        /*0168*/ 	.word	0x00000610
        /*016c*/ 	.word	0x000000ff
        /*0170*/ 	.word	0x00000018
        /*0174*/ 	.short	0x0100
        /*0176*/ 	.byte	0x05
	.zero		1


	//   ....[7]....
        /*0178*/ 	.word	0x00000620
        /*017c*/ 	.word	0x000000ff
        /*0180*/ 	.word	0x00000040
        /*0184*/ 	.short	0x0100
        /*0186*/ 	.byte	0x05
	.zero		1


	//   ....[8]....
        /*0188*/ 	.word	0x00000630
        /*018c*/ 	.word	0x000000ff
        /*0190*/ 	.word	0x00000020
        /*0194*/ 	.short	0x0100
        /*0196*/ 	.byte	0x05
	.zero		1


	//   ....[9]....
        /*0198*/ 	.word	0x00000640
        /*019c*/ 	.word	0x000000ff
        /*01a0*/ 	.word	0x00000048
        /*01a4*/ 	.short	0x0100
        /*01a6*/ 	.byte	0x05
	.zero		1


	//   ....[10]....
        /*01a8*/ 	.word	0x00000770
        /*01ac*/ 	.word	0x000000ff
        /*01b0*/ 	.word	0x00000050
        /*01b4*/ 	.short	0x0100
        /*01b6*/ 	.byte	0x07
	.zero		1


	//   ....[11]....
        /*01b8*/ 	.word	0x00000780
        /*01bc*/ 	.word	0x000000ff
        /*01c0*/ 	.word	0x00000070
        /*01c4*/ 	.short	0x0100
        /*01c6*/ 	.byte	0x07
	.zero		1


	//   ....[12]....
        /*01c8*/ 	.word	0x00000790
        /*01cc*/ 	.word	0x000000ff
        /*01d0*/ 	.word	0x00000058
        /*01d4*/ 	.short	0x0100
        /*01d6*/ 	.byte	0x07
	.zero		1


	//   ....[13]....
        /*01d8*/ 	.word	0x000007a0
        /*01dc*/ 	.word	0x000000ff
        /*01e0*/ 	.word	0x00000078
        /*01e4*/ 	.short	0x0100
        /*01e6*/ 	.byte	0x07
	.zero		1


	//   ....[14]....
        /*01e8*/ 	.word	0x000007b0
        /*01ec*/ 	.word	0x000000ff
        /*01f0*/ 	.word	0x00000060
        /*01f4*/ 	.short	0x0100
        /*01f6*/ 	.byte	0x07
	.zero		1


	//   ....[15]....
        /*01f8*/ 	.word	0x000007c0
        /*01fc*/ 	.word	0x000000ff
        /*0200*/ 	.word	0x00000080
        /*0204*/ 	.short	0x0100
        /*0206*/ 	.byte	0x07
	.zero		1


	//   ....[16]....
        /*0208*/ 	.word	0x000007d0
        /*020c*/ 	.word	0x000000ff
        /*0210*/ 	.word	0x00000068
        /*0214*/ 	.short	0x0100
        /*0216*/ 	.byte	0x07
	.zero		1


	//   ....[17]....
        /*0218*/ 	.word	0x000007e0
        /*021c*/ 	.word	0x000000ff
        /*0220*/ 	.word	0x00000088
        /*0224*/ 	.short	0x0100
        /*0226*/ 	.byte	0x07
	.zero		1


	//   ....[18]....
        /*0228*/ 	.word	0x000008d0
        /*022c*/ 	.word	0x000000ff
        /*0230*/ 	.word	0x00000090
        /*0234*/ 	.short	0x0100
        /*0236*/ 	.byte	0x05
	.zero		1


	//   ....[19]....
        /*0238*/ 	.word	0x000008e0
        /*023c*/ 	.word	0x000000ff
        /*0240*/ 	.word	0x00000098
        /*0244*/ 	.short	0x0100
        /*0246*/ 	.byte	0x05
	.zero		1


	//   ....[20]....
        /*0248*/ 	.word	0x00000a20
        /*024c*/ 	.word	0x000000ff
        /*0250*/ 	.word	0x000000a0
        /*0254*/ 	.short	0x0100
        /*0256*/ 	.byte	0x05
	.zero		1


	//   ....[21]....
        /*0258*/ 	.word	0x00000a30
        /*025c*/ 	.word	0x000000ff
        /*0260*/ 	.word	0x000000b0
        /*0264*/ 	.short	0x0100
        /*0266*/ 	.byte	0x05
	.zero		1


	//   ....[22]....
        /*0268*/ 	.word	0x00000a40
        /*026c*/ 	.word	0x000000ff
        /*0270*/ 	.word	0x000000a8
        /*0274*/ 	.short	0x0100
        /*0276*/ 	.byte	0x05
	.zero		1


	//   ....[23]....
        /*0278*/ 	.word	0x00000a50
        /*027c*/ 	.word	0x000000ff
        /*0280*/ 	.word	0x000000b8
        /*0284*/ 	.short	0x0100
        /*0286*/ 	.byte	0x05
	.zero		1


	//   ....[24]....
        /*0288*/ 	.word	0x00000b80
        /*028c*/ 	.word	0x000000ff
        /*0290*/ 	.word	0x000000c0
        /*0294*/ 	.short	0x0100
        /*0296*/ 	.byte	0x07
	.zero		1


	//   ....[25]....
        /*0298*/ 	.word	0x00000b90
        /*029c*/ 	.word	0x000000ff
        /*02a0*/ 	.word	0x000000e0
        /*02a4*/ 	.short	0x0100
        /*02a6*/ 	.byte	0x07
	.zero		1


	//   ....[26]....
        /*02a8*/ 	.word	0x00000ba0
        /*02ac*/ 	.word	0x000000ff
        /*02b0*/ 	.word	0x000000c8
        /*02b4*/ 	.short	0x0100
        /*02b6*/ 	.byte	0x07
	.zero		1


	//   ....[27]....
        /*02b8*/ 	.word	0x00000bb0
        /*02bc*/ 	.word	0x000000ff
        /*02c0*/ 	.word	0x000000e8
        /*02c4*/ 	.short	0x0100
        /*02c6*/ 	.byte	0x07
	.zero		1


	//   ....[28]....
        /*02c8*/ 	.word	0x00000bc0
        /*02cc*/ 	.word	0x000000ff
        /*02d0*/ 	.word	0x000000d0
        /*02d4*/ 	.short	0x0100
        /*02d6*/ 	.byte	0x07
	.zero		1


	//   ....[29]....
        /*02d8*/ 	.word	0x00000bd0
        /*02dc*/ 	.word	0x000000ff
        /*02e0*/ 	.word	0x000000f0
        /*02e4*/ 	.short	0x0100
        /*02e6*/ 	.byte	0x07
	.zero		1


	//   ....[30]....
        /*02e8*/ 	.word	0x00000be0
        /*02ec*/ 	.word	0x000000ff
        /*02f0*/ 	.word	0x000000d8
        /*02f4*/ 	.short	0x0100
        /*02f6*/ 	.byte	0x07
	.zero		1


	//   ....[31]....
        /*02f8*/ 	.word	0x00000bf0
        /*02fc*/ 	.word	0x000000ff
        /*0300*/ 	.word	0x000000f8
        /*0304*/ 	.short	0x0100
        /*0306*/ 	.byte	0x07
	.zero		1


	//   ....[32]....
        /*0308*/ 	.word	0x00000ce0
        /*030c*/ 	.word	0x000000ff
        /*0310*/ 	.word	0x00000100
        /*0314*/ 	.short	0x0100
        /*0316*/ 	.byte	0x05
	.zero		1


	//   ....[33]....
        /*0318*/ 	.word	0x00000cf0
        /*031c*/ 	.word	0x000000ff
        /*0320*/ 	.word	0x00000110
        /*0324*/ 	.short	0x0100
        /*0326*/ 	.byte	0x05
	.zero		1


	//   ....[34]....
        /*0328*/ 	.word	0x00000d00
        /*032c*/ 	.word	0x000000ff
        /*0330*/ 	.word	0x00000108
        /*0334*/ 	.short	0x0100
        /*0336*/ 	.byte	0x05
	.zero		1


	//   ....[35]....
        /*0338*/ 	.word	0x00000d10
        /*033c*/ 	.word	0x000000ff
        /*0340*/ 	.word	0x00000118
        /*0344*/ 	.short	0x0100
        /*0346*/ 	.byte	0x05
	.zero		1


	//   ....[36]....
        /*0348*/ 	.word	0x000015e0
        /*034c*/ 	.word	0x00000002
        /*0350*/ 	.word	0x00000110
        /*0354*/ 	.short	0x010a
        /*0356*/ 	.byte	0xff
	.zero		1


	//   ....[37]....
        /*0358*/ 	.word	0x00001610
        /*035c*/ 	.word	0x00000002
        /*0360*/ 	.word	0x00000100
        /*0364*/ 	.short	0x0101
        /*0366*/ 	.byte	0xff
	.zero		1


	//   ....[38]....
        /*0368*/ 	.word	0x000016e0
        /*036c*/ 	.word	0x000000ff
        /*0370*/ 	.word	0x00000028
        /*0374*/ 	.short	0x010a
        /*0376*/ 	.byte	0x08
	.zero		1


	//   ....[39]....
        /*0378*/ 	.word	0x00001780
        /*037c*/ 	.word	0x000000ff
        /*0380*/ 	.word	0x00000028
        /*0384*/ 	.short	0x010a
        /*0386*/ 	.byte	0x21
	.zero		1


	//   ....[40]....
        /*0388*/ 	.word	0x000018d0
        /*038c*/ 	.word	0x000000ff
        /*0390*/ 	.word	0x00000028
        /*0394*/ 	.short	0x010a
        /*0396*/ 	.byte	0x08
	.zero		1


	//   ....[41]....
        /*0398*/ 	.word	0x000019e0
        /*039c*/ 	.word	0x000000ff
        /*03a0*/ 	.word	0x00000098
        /*03a4*/ 	.short	0x0101
        /*03a6*/ 	.byte	0x04
	.zero		1


	//   ....[42]....
        /*03a8*/ 	.word	0x00001a00
        /*03ac*/ 	.word	0x000000ff
        /*03b0*/ 	.word	0x00000028
        /*03b4*/ 	.short	0x010a
        /*03b6*/ 	.byte	0x08
	.zero		1


	//   ....[43]....
        /*03b8*/ 	.word	0x00001a80
        /*03bc*/ 	.word	0x000000ff
        /*03c0*/ 	.word	0x00000028
        /*03c4*/ 	.short	0x010a
        /*03c6*/ 	.byte	0x11
	.zero		1


	//   ....[44]....
        /*03c8*/ 	.word	0x00001bd0
        /*03cc*/ 	.word	0x000000ff
        /*03d0*/ 	.word	0x00000028
        /*03d4*/ 	.short	0x010a
        /*03d6*/ 	.byte	0x08
	.zero		1


	//   ....[45]....
        /*03d8*/ 	.word	0x00001d10
        /*03dc*/ 	.word	0x00000002
        /*03e0*/ 	.word	0x000000a0
        /*03e4*/ 	.short	0x010a
        /*03e6*/ 	.byte	0xff
	.zero		1


	//   ....[46]....
        /*03e8*/ 	.word	0x00001dd0
        /*03ec*/ 	.word	0x00000002
        /*03f0*/ 	.word	0x00000000
        /*03f4*/ 	.short	0x0101
        /*03f6*/ 	.byte	0xff
	.zero		1


	//   ....[47]....
        /*03f8*/ 	.word	0x00002330
        /*03fc*/ 	.word	0x000000ff
        /*0400*/ 	.word	0x00000000
        /*0404*/ 	.short	0x010a
        /*0406*/ 	.byte	0x05
	.zero		1


	//   ....[48]....
        /*0408*/ 	.word	0x000023c0
        /*040c*/ 	.word	0x000000ff
        /*0410*/ 	.word	0x00000000
        /*0414*/ 	.short	0x010a
        /*0416*/ 	.byte	0x05
	.zero		1


	//   ....[49]....
        /*0418*/ 	.word	0x00002450
        /*041c*/ 	.word	0x000000ff
        /*0420*/ 	.word	0x00000000
        /*0424*/ 	.short	0x010a
        /*0426*/ 	.byte	0x05
	.zero		1


	//   ....[50]....
        /*0428*/ 	.word	0x000024e0
        /*042c*/ 	.word	0x000000ff
        /*0430*/ 	.word	0x00000000
        /*0434*/ 	.short	0x010a
        /*0436*/ 	.byte	0x05
	.zero		1


	//   ....[51]....
        /*0438*/ 	.word	0x00002580
        /*043c*/ 	.word	0x00000000
        /*0440*/ 	.word	0x00000000
        /*0444*/ 	.short	0x010a
        /*0446*/ 	.byte	0xff
	.zero		1


	//   ....[52]....
        /*0448*/ 	.word	0x000026a0
        /*044c*/ 	.word	0x00000000
        /*0450*/ 	.word	0x00000100
        /*0454*/ 	.short	0x010a
        /*0456*/ 	.byte	0xff
	.zero		1


	//   ....[53]....
        /*0458*/ 	.word	0x00002710
        /*045c*/ 	.word	0x00000000
        /*0460*/ 	.word	0x00000000
        /*0464*/ 	.short	0x0101
        /*0466*/ 	.byte	0xff
	.zero		1


	//   ....[54]....
        /*0468*/ 	.word	0x00002730
        /*046c*/ 	.word	0x000000ff
        /*0470*/ 	.word	0x000000b0
        /*0474*/ 	.short	0x010a
        /*0476*/ 	.byte	0x05
	.zero		1


	//   ....[55]....
        /*0478*/ 	.word	0x00002850
        /*047c*/ 	.word	0x00000000
        /*0480*/ 	.word	0x000000a0
        /*0484*/ 	.short	0x010a
        /*0486*/ 	.byte	0xff
	.zero		1


	//   ....[56]....
        /*0488*/ 	.word	0x00002950
        /*048c*/ 	.word	0x00000000
        /*0490*/ 	.word	0x00000000
        /*0494*/ 	.short	0x0101
        /*0496*/ 	.byte	0xff
	.zero		1


	//   ....[57]....
        /*0498*/ 	.word	0x000029e0
        /*049c*/ 	.word	0x000000ff
        /*04a0*/ 	.word	0x000000b0
        /*04a4*/ 	.short	0x0106
        /*04a6*/ 	.byte	0x05
	.zero		1


	//   ....[58]....
        /*04a8*/ 	.word	0x00002a00
        /*04ac*/ 	.word	0x000000ff
        /*04b0*/ 	.word	0x000000b0
        /*04b4*/ 	.short	0x010a
        /*04b6*/ 	.byte	0x05
	.zero		1


	//   ....[59]....
        /*04b8*/ 	.word	0x00002a90
        /*04bc*/ 	.word	0x000000ff
        /*04c0*/ 	.word	0x000000b0
        /*04c4*/ 	.short	0x0106
        /*04c6*/ 	.byte	0x04
	.zero		1


	//   ....[60]....
        /*04c8*/ 	.word	0x00002ad0
        /*04cc*/ 	.word	0x00000000
        /*04d0*/ 	.word	0x000000b0
        /*04d4*/ 	.short	0x010a
        /*04d6*/ 	.byte	0xff
	.zero		1


	//   ....[61]....
        /*04d8*/ 	.word	0x00002fb0
        /*04dc*/ 	.word	0x00000000
        /*04e0*/ 	.word	0x000000a0
        /*04e4*/ 	.short	0x010a
        /*04e6*/ 	.byte	0xff
	.zero		1


	//   ....[62]....
        /*04e8*/ 	.word	0x000030b0
        /*04ec*/ 	.word	0x00000003
        /*04f0*/ 	.word	0x00000000
        /*04f4*/ 	.short	0x0101
        /*04f6*/ 	.byte	0xff
	.zero		1


	//   ....[63]....
        /*04f8*/ 	.word	0x000030c0
        /*04fc*/ 	.word	0x000000ff
        /*0500*/ 	.word	0x00000000
        /*0504*/ 	.short	0x010a
        /*0506*/ 	.byte	0x04
	.zero		1


	//   ....[64]....
        /*0508*/ 	.word	0x000030e0
        /*050c*/ 	.word	0x000000ff
        /*0510*/ 	.word	0x000000e0
        /*0514*/ 	.short	0x010a
        /*0516*/ 	.byte	0x09
	.zero		1


	//   ....[65]....
        /*0518*/ 	.word	0x00003220
        /*051c*/ 	.word	0x000000ff
        /*0520*/ 	.word	0x00000000
        /*0524*/ 	.short	0x010a
        /*0526*/ 	.byte	0x07
	.zero		1


	//   ....[66]....
        /*0528*/ 	.word	0x00003350
        /*052c*/ 	.word	0x000000ff
        /*0530*/ 	.word	0x00000000
        /*0534*/ 	.short	0x010a
        /*0536*/ 	.byte	0x04
	.zero		1


	//   ....[67]....
        /*0538*/ 	.word	0x00003500
        /*053c*/ 	.word	0x000000ff
        /*0540*/ 	.word	0x00000000
        /*0544*/ 	.short	0x010a
        /*0546*/ 	.byte	0x05
	.zero		1


	//   ....[68]....
        /*0548*/ 	.word	0x00003590
        /*054c*/ 	.word	0x000000ff
        /*0550*/ 	.word	0x00000000
        /*0554*/ 	.short	0x010a
        /*0556*/ 	.byte	0x05
	.zero		1


	//   ....[69]....
        /*0558*/ 	.word	0x00003620
        /*055c*/ 	.word	0x000000ff
        /*0560*/ 	.word	0x00000000
        /*0564*/ 	.short	0x010a
        /*0566*/ 	.byte	0x05
	.zero		1


	//   ....[70]....
        /*0568*/ 	.word	0x000036b0
        /*056c*/ 	.word	0x000000ff
        /*0570*/ 	.word	0x00000000
        /*0574*/ 	.short	0x010a
        /*0576*/ 	.byte	0x07
	.zero		1


	//   ....[71]....
        /*0578*/ 	.word	0x00003b30
        /*057c*/ 	.word	0x00000000
        /*0580*/ 	.word	0x000000a0
        /*0584*/ 	.short	0x010a
        /*0586*/ 	.byte	0xff
	.zero		1


	//   ....[72]....
        /*0588*/ 	.word	0x00003bf0
        /*058c*/ 	.word	0x00000000
        /*0590*/ 	.word	0x00000000
        /*0594*/ 	.short	0x0101
        /*0596*/ 	.byte	0xff
	.zero		1


	//   ....[73]....
        /*0598*/ 	.word	0x00003f10
        /*059c*/ 	.word	0x000000ff
        /*05a0*/ 	.word	0x00000098
        /*05a4*/ 	.short	0x010a
        /*05a6*/ 	.byte	0x07
	.zero		1


	//   ....[74]....
        /*05a8*/ 	.word	0x00004100
        /*05ac*/ 	.word	0x000000ff
        /*05b0*/ 	.word	0x00000070
        /*05b4*/ 	.short	0x010a
        /*05b6*/ 	.byte	0x07
	.zero		1


	//   ....[75]....
        /*05b8*/ 	.word	0x00004270
        /*05bc*/ 	.word	0x000000ff
        /*05c0*/ 	.word	0x00000050
        /*05c4*/ 	.short	0x010b
        /*05c6*/ 	.byte	0x07
	.zero		1


	//   ....[76]....
        /*05c8*/ 	.word	0x00004280
        /*05cc*/ 	.word	0x000000ff
        /*05d0*/ 	.word	0x00000000
        /*05d4*/ 	.short	0x0101
        /*05d6*/ 	.byte	0x08
	.zero		1


	//   ....[77]....
        /*05d8*/ 	.word	0x00004290
        /*05dc*/ 	.word	0x000000ff
        /*05e0*/ 	.word	0x00000078
        /*05e4*/ 	.short	0x010a
        /*05e6*/ 	.byte	0x07
	.zero		1


	//   ....[78]....
        /*05e8*/ 	.word	0x000043e0
        /*05ec*/ 	.word	0x000000ff
        /*05f0*/ 	.word	0x00000058
        /*05f4*/ 	.short	0x010b
        /*05f6*/ 	.byte	0x07
	.zero		1


	//   ....[79]....
        /*05f8*/ 	.word	0x000043f0
        /*05fc*/ 	.word	0x000000ff
        /*0600*/ 	.word	0x00000000
        /*0604*/ 	.short	0x0101
        /*0606*/ 	.byte	0x08
	.zero		1


	//   ....[80]....
        /*0608*/ 	.word	0x00004400
        /*060c*/ 	.word	0x000000ff
        /*0610*/ 	.word	0x00000080
        /*0614*/ 	.short	0x010a
        /*0616*/ 	.byte	0x07
	.zero		1


	//   ....[81]....
        /*0618*/ 	.word	0x00004580
        /*061c*/ 	.word	0x000000ff
        /*0620*/ 	.word	0x00000060
        /*0624*/ 	.short	0x010b
        /*0626*/ 	.byte	0x07
	.zero		1


	//   ....[82]....
        /*0628*/ 	.word	0x000045c0
        /*062c*/ 	.word	0x000000ff
        /*0630*/ 	.word	0x00000000
        /*0634*/ 	.short	0x0101
        /*0636*/ 	.byte	0x08
	.zero		1


	//   ....[83]....
        /*0638*/ 	.word	0x00004600
        /*063c*/ 	.word	0x000000ff
        /*0640*/ 	.word	0x00000088
        /*0644*/ 	.short	0x010a
        /*0646*/ 	.byte	0x07
	.zero		1


	//   ....[84]....
        /*0648*/ 	.word	0x00004840
        /*064c*/ 	.word	0x000000ff
        /*0650*/ 	.word	0x00000068
        /*0654*/ 	.short	0x010b
        /*0656*/ 	.byte	0x07
	.zero		1


	//   ....[85]....
        /*0658*/ 	.word	0x00004860
        /*065c*/ 	.word	0x000000ff
        /*0660*/ 	.word	0x00000000
        /*0664*/ 	.short	0x0101
        /*0666*/ 	.byte	0x0d
	.zero		1


	//   ....[86]....
        /*0668*/ 	.word	0x00004890
        /*066c*/ 	.word	0x000000ff
        /*0670*/ 	.word	0x00000070
        /*0674*/ 	.short	0x010a
        /*0676*/ 	.byte	0x07
	.zero		1


	//   ....[87]....
        /*0678*/ 	.word	0x000048b0
        /*067c*/ 	.word	0x000000ff
        /*0680*/ 	.word	0x00000078
        /*0684*/ 	.short	0x010a
        /*0686*/ 	.byte	0x07
	.zero		1


	//   ....[88]....
        /*0688*/ 	.word	0x000048d0
        /*068c*/ 	.word	0x000000ff
        /*0690*/ 	.word	0x00000080
        /*0694*/ 	.short	0x010a
        /*0696*/ 	.byte	0x07
	.zero		1


	//   ....[89]....
        /*0698*/ 	.word	0x00004910
        /*069c*/ 	.word	0x00000000
        /*06a0*/ 	.word	0x00000088
        /*06a4*/ 	.short	0x010a
        /*06a6*/ 	.byte	0xff
	.zero		1


	//   ....[90]....
        /*06a8*/ 	.word	0x00004c50
        /*06ac*/ 	.word	0x00000000
        /*06b0*/ 	.word	0x000000a0
        /*06b4*/ 	.short	0x010a
        /*06b6*/ 	.byte	0xff
	.zero		1


	//   ....[91]....
        /*06b8*/ 	.word	0x00004d60
        /*06bc*/ 	.word	0x00000000
        /*06c0*/ 	.word	0x00000000
        /*06c4*/ 	.short	0x0101
        /*06c6*/ 	.byte	0xff
	.zero		1


	//   ....[92]....
        /*06c8*/ 	.word	0x00005780
        /*06cc*/ 	.word	0x00000002
        /*06d0*/ 	.word	0x00000050
        /*06d4*/ 	.short	0x010a
        /*06d6*/ 	.byte	0xff
	.zero		1


	//   ....[93]....
        /*06d8*/ 	.word	0x000057c0
        /*06dc*/ 	.word	0x00000071
        /*06e0*/ 	.word	0x000000c0
        /*06e4*/ 	.short	0x010a
        /*06e6*/ 	.byte	0xff
	.zero		1


	//   ....[94]....
        /*06e8*/ 	.word	0x00005900
        /*06ec*/ 	.word	0x00000002
        /*06f0*/ 	.word	0x00000050
        /*06f4*/ 	.short	0x010a
        /*06f6*/ 	.byte	0xff
	.zero		1


	//   ....[95]....
        /*06f8*/ 	.word	0x00005a20
        /*06fc*/ 	.word	0x00000000
        /*0700*/ 	.word	0x00000000
        /*0704*/ 	.short	0x0101
        /*0706*/ 	.byte	0xff
	.zero		1


	//   ....[96]....
        /*0708*/ 	.word	0x00005aa0
        /*070c*/ 	.word	0x00000071
        /*0710*/ 	.word	0x000000c0
        /*0714*/ 	.short	0x010a
        /*0716*/ 	.byte	0xff
	.zero		1


	//   ....[97]....
        /*0718*/ 	.word	0x000065f0
        /*071c*/ 	.word	0x00000000
        /*0720*/ 	.word	0x00000050
        /*0724*/ 	.short	0x010a
        /*0726*/ 	.byte	0xff
	.zero		1


	//   ....[98]....
        /*0728*/ 	.word	0x000066b0
        /*072c*/ 	.word	0x00000000
        /*0730*/ 	.word	0x00000050
        /*0734*/ 	.short	0x010a
        /*0736*/ 	.byte	0xff
	.zero		1


	//   ....[99]....
        /*0738*/ 	.word	0x000067e0
        /*073c*/ 	.word	0x00000000
        /*0740*/ 	.word	0x00000000
        /*0744*/ 	.short	0x0101
        /*0746*/ 	.byte	0xff
	.zero		1


	//   ....[100]....
        /*0748*/ 	.word	0x00007350
        /*074c*/ 	.word	0x00000000
        /*0750*/ 	.word	0x00000050
        /*0754*/ 	.short	0x010a
        /*0756*/ 	.byte	0xff
	.zero		1


	//   ....[101]....
        /*0758*/ 	.word	0x00007410
        /*075c*/ 	.word	0x00000000
        /*0760*/ 	.word	0x00000050
        /*0764*/ 	.short	0x010a
        /*0766*/ 	.byte	0xff
	.zero		1


	//   ....[102]....
        /*0768*/ 	.word	0x00007540
        /*076c*/ 	.word	0x00000000
        /*0770*/ 	.word	0x00000000
        /*0774*/ 	.short	0x0101
        /*0776*/ 	.byte	0xff
	.zero		1


	//   ....[103]....
        /*0778*/ 	.word	0x000080e0
        /*077c*/ 	.word	0x00000000
        /*0780*/ 	.word	0x00000050
        /*0784*/ 	.short	0x010a
        /*0786*/ 	.byte	0xff
	.zero		1


	//   ....[104]....
        /*0788*/ 	.word	0x000081a0
        /*078c*/ 	.word	0x00000000
        /*0790*/ 	.word	0x00000050
        /*0794*/ 	.short	0x010a
        /*0796*/ 	.byte	0xff
	.zero		1


	//   ....[105]....
        /*0798*/ 	.word	0x000082d0
        /*079c*/ 	.word	0x00000000
        /*07a0*/ 	.word	0x00000000
        /*07a4*/ 	.short	0x0101
        /*07a6*/ 	.byte	0xff
	.zero		1


	//   ....[106]....
        /*07a8*/ 	.word	0x00008710
        /*07ac*/ 	.word	0x000000ff
        /*07b0*/ 	.word	0x00000000
        /*07b4*/ 	.short	0x0101
        /*07b6*/ 	.byte	0x05
	.zero		1


	//   ....[107]....
        /*07b8*/ 	.word	0x00008f50
        /*07bc*/ 	.word	0x00000002
        /*07c0*/ 	.word	0x00000110
        /*07c4*/ 	.short	0x010a
        /*07c6*/ 	.byte	0xff
	.zero		1


	//   ....[108]....
        /*07c8*/ 	.word	0x00008fb0
        /*07cc*/ 	.word	0x00000002
        /*07d0*/ 	.word	0x00000028
        /*07d4*/ 	.short	0x010a
        /*07d6*/ 	.byte	0xff
	.zero		1


	//   ....[109]....
        /*07d8*/ 	.word	0x00009010
        /*07dc*/ 	.word	0x00000002
        /*07e0*/ 	.word	0x00000028
        /*07e4*/ 	.short	0x010a
        /*07e6*/ 	.byte	0xff
	.zero		1


	//   ....[110]....
        /*07e8*/ 	.word	0x00009060
        /*07ec*/ 	.word	0x00000002
        /*07f0*/ 	.word	0x000000a0
        /*07f4*/ 	.short	0x010a
        /*07f6*/ 	.byte	0xff
	.zero		1


	//   ....[111]....
        /*07f8*/ 	.word	0x000090c0
        /*07fc*/ 	.word	0x00000000
        /*0800*/ 	.word	0x00000000
        /*0804*/ 	.short	0x010a
        /*0806*/ 	.byte	0xff
	.zero		1


	//   ....[112]....
        /*0808*/ 	.word	0x00009120
        /*080c*/ 	.word	0x00000000
        /*0810*/ 	.word	0x00000000
        /*0814*/ 	.short	0x010a
        /*0816*/ 	.byte	0xff
	.zero		1


	//   ....[113]....
        /*0818*/ 	.word	0x00009180
        /*081c*/ 	.word	0x00000000
        /*0820*/ 	.word	0x00000000
        /*0824*/ 	.short	0x010a
        /*0826*/ 	.byte	0xff
	.zero		1


	//   ....[114]....
        /*0828*/ 	.word	0x000091e0
        /*082c*/ 	.word	0x00000000
        /*0830*/ 	.word	0x00000000
        /*0834*/ 	.short	0x010a
        /*0836*/ 	.byte	0xff
	.zero		1


	//   ....[115]....
        /*0838*/ 	.word	0x00009230
        /*083c*/ 	.word	0x00000000
        /*0840*/ 	.word	0x00000100
        /*0844*/ 	.short	0x010a
        /*0846*/ 	.byte	0xff
	.zero		1


	//   ....[116]....
        /*0848*/ 	.word	0x00009290
        /*084c*/ 	.word	0x00000000
        /*0850*/ 	.word	0x000000b0
        /*0854*/ 	.short	0x010a
        /*0856*/ 	.byte	0xff
	.zero		1


	//   ....[117]....
        /*0858*/ 	.word	0x000092e0
        /*085c*/ 	.word	0x00000000
        /*0860*/ 	.word	0x000000a0
        /*0864*/ 	.short	0x010a
        /*0866*/ 	.byte	0xff
	.zero		1


	//   ....[118]....
        /*0868*/ 	.word	0x00009340
        /*086c*/ 	.word	0x00000000
        /*0870*/ 	.word	0x000000b0
        /*0874*/ 	.short	0x010a
        /*0876*/ 	.byte	0xff
	.zero		1


	//   ....[119]....
        /*0878*/ 	.word	0x00009390
        /*087c*/ 	.word	0x00000000
        /*0880*/ 	.word	0x000000a0
        /*0884*/ 	.short	0x010a
        /*0886*/ 	.byte	0xff
	.zero		1


	//   ....[120]....
        /*0888*/ 	.word	0x000093f0
        /*088c*/ 	.word	0x00000002
        /*0890*/ 	.word	0x000000e0
        /*0894*/ 	.short	0x010a
        /*0896*/ 	.byte	0xff
	.zero		1


	//   ....[121]....
        /*0898*/ 	.word	0x00009450
        /*089c*/ 	.word	0x00000000
        /*08a0*/ 	.word	0x00000000
        /*08a4*/ 	.short	0x010a
        /*08a6*/ 	.byte	0xff
	.zero		1


	//   ....[122]....
        /*08a8*/ 	.word	0x000094b0
        /*08ac*/ 	.word	0x00000000
        /*08b0*/ 	.word	0x00000000
        /*08b4*/ 	.short	0x010a
        /*08b6*/ 	.byte	0xff
	.zero		1


	//   ....[123]....
        /*08b8*/ 	.word	0x00009510
        /*08bc*/ 	.word	0x00000000
        /*08c0*/ 	.word	0x00000000
        /*08c4*/ 	.short	0x010a
        /*08c6*/ 	.byte	0xff
	.zero		1


	//   ....[124]....
        /*08c8*/ 	.word	0x00009570
        /*08cc*/ 	.word	0x00000000
        /*08d0*/ 	.word	0x00000000
        /*08d4*/ 	.short	0x010a
        /*08d6*/ 	.byte	0xff
	.zero		1


	//   ....[125]....
        /*08d8*/ 	.word	0x000095d0
        /*08dc*/ 	.word	0x00000000
        /*08e0*/ 	.word	0x00000000
        /*08e4*/ 	.short	0x010a
        /*08e6*/ 	.byte	0xff
	.zero		1


	//   ....[126]....
        /*08e8*/ 	.word	0x00009620
        /*08ec*/ 	.word	0x00000000
        /*08f0*/ 	.word	0x000000a0
        /*08f4*/ 	.short	0x010a
        /*08f6*/ 	.byte	0xff
	.zero		1


	//   ....[127]....
        /*08f8*/ 	.word	0x00009680
        /*08fc*/ 	.word	0x00000000
        /*0900*/ 	.word	0x00000098
        /*0904*/ 	.short	0x010a
        /*0906*/ 	.byte	0xff
	.zero		1


	//   ....[128]....
        /*0908*/ 	.word	0x000096e0
        /*090c*/ 	.word	0x00000000
        /*0910*/ 	.word	0x00000070
        /*0914*/ 	.short	0x010a
        /*0916*/ 	.byte	0xff
	.zero		1


	//   ....[129]....
        /*0918*/ 	.word	0x00009740
        /*091c*/ 	.word	0x00000000
        /*0920*/ 	.word	0x00000078
        /*0924*/ 	.short	0x010a
        /*0926*/ 	.byte	0xff
	.zero		1


	//   ....[130]....
        /*0928*/ 	.word	0x000097a0
        /*092c*/ 	.word	0x00000000
        /*0930*/ 	.word	0x00000080
        /*0934*/ 	.short	0x010a
        /*0936*/ 	.byte	0xff
	.zero		1


	//   ....[131]....
        /*0938*/ 	.word	0x00009800
        /*093c*/ 	.word	0x00000000
        /*0940*/ 	.word	0x00000088
        /*0944*/ 	.short	0x010a
        /*0946*/ 	.byte	0xff
	.zero		1


	//   ....[132]....
        /*0948*/ 	.word	0x00009860
        /*094c*/ 	.word	0x00000000
        /*0950*/ 	.word	0x00000070
        /*0954*/ 	.short	0x010a
        /*0956*/ 	.byte	0xff
	.zero		1


	//   ....[133]....
        /*0958*/ 	.word	0x000098c0
        /*095c*/ 	.word	0x00000000
        /*0960*/ 	.word	0x00000078
        /*0964*/ 	.short	0x010a
        /*0966*/ 	.byte	0xff
	.zero		1


	//   ....[134]....
        /*0968*/ 	.word	0x00009920
        /*096c*/ 	.word	0x00000000
        /*0970*/ 	.word	0x00000080
        /*0974*/ 	.short	0x010a
        /*0976*/ 	.byte	0xff
	.zero		1


	//   ....[135]....
        /*0978*/ 	.word	0x00009970
        /*097c*/ 	.word	0x00000000
        /*0980*/ 	.word	0x000000a0
        /*0984*/ 	.short	0x010a
        /*0986*/ 	.byte	0xff
	.zero		1


	//   ....[136]....
        /*0988*/ 	.word	0x000099c0
        /*098c*/ 	.word	0x00000002
        /*0990*/ 	.word	0x00000050
        /*0994*/ 	.short	0x010a
        /*0996*/ 	.byte	0xff
	.zero		1


	//   ....[137]....
        /*0998*/ 	.word	0x00009a10
        /*099c*/ 	.word	0x00000071
        /*09a0*/ 	.word	0x000000c0
        /*09a4*/ 	.short	0x010a
        /*09a6*/ 	.byte	0xff
	.zero		1


	//   ....[138]....
        /*09a8*/ 	.word	0x00009a60
        /*09ac*/ 	.word	0x00000000
        /*09b0*/ 	.word	0x00000050
        /*09b4*/ 	.short	0x010a
        /*09b6*/ 	.byte	0xff
	.zero		1


	//   ....[139]....
        /*09b8*/ 	.word	0x00009ab0
        /*09bc*/ 	.word	0x00000000
        /*09c0*/ 	.word	0x00000050
        /*09c4*/ 	.short	0x010a
        /*09c6*/ 	.byte	0xff
	.zero		1


	//   ....[140]....
        /*09c8*/ 	.word	0x00009b00
        /*09cc*/ 	.word	0x00000000
        /*09d0*/ 	.word	0x00000050
        /*09d4*/ 	.short	0x010a
        /*09d6*/ 	.byte	0xff
	.zero		1


	//----- nvinfo : EIATTR_NUM_MBARRIERS
	.align		4
.L_48:
        /*09d8*/ 	.byte	0x03, 0x38
        /*09da*/ 	.short	0x0024


	//----- nvinfo : EIATTR_EXIT_INSTR_OFFSETS
	.align		4
        /*09dc*/ 	.byte	0x04, 0x1c
        /*09de*/ 	.short	(.L_50 - .L_49)


	//   ....[0]....
.L_49:
        /*09e0*/ 	.word	0x000025b0


	//   ....[1]....
        /*09e4*/ 	.word	0x00002aa0


	//   ....[2]....
        /*09e8*/ 	.word	0x00002b00


	//   ....[3]....
        /*09ec*/ 	.word	0x00003910


	//   ....[4]....
        /*09f0*/ 	.word	0x00004940


	//   ....[5]....
        /*09f4*/ 	.word	0x00004980


	//   ....[6]....
        /*09f8*/ 	.word	0x00008f40


	//----- nvinfo : EIATTR_MAX_THREADS
	.align		4
.L_50:
        /*09fc*/ 	.byte	0x04, 0x05
        /*09fe*/ 	.short	(.L_52 - .L_51)
.L_51:
        /*0a00*/ 	.word	0x00000100
        /*0a04*/ 	.word	0x00000001
        /*0a08*/ 	.word	0x00000001


	//----- nvinfo : EIATTR_CRS_STACK_SIZE
	.align		4
.L_52:
        /*0a0c*/ 	.byte	0x04, 0x1e
        /*0a0e*/ 	.short	(.L_54 - .L_53)
.L_53:
        /*0a10*/ 	.word	0x00000000


	//----- nvinfo : EIATTR_CBANK_PARAM_SIZE
	.align		4
.L_54:
        /*0a14*/ 	.byte	0x03, 0x19
        /*0a16*/ 	.short	0x0800


	//----- nvinfo : EIATTR_PARAM_CBANK
	.align		4
        /*0a18*/ 	.byte	0x04, 0x0a
        /*0a1a*/ 	.short	(.L_56 - .L_55)
	.align		4
.L_55:
        /*0a1c*/ 	.word	index@(.nv.constant0._ZN7cutlass13device_kernelINS_4gemm6kernel13GemmUniversalIN4cute5tupleIJiiiiEEENS1_10collective13CollectiveMmaINS1_35MainloopSm100TmaUmmaWarpSpecializedILi5ELi2ELi4ENS5_IJNS4_1CILi1EEESB_SB_EEEEENS5_IJNSA_ILi64EEENSA_ILi256EEENSA_ILi32EEEEEENS_12float_e5m2_tENS5_IJlSB_lEEESI_SJ_NS4_8TiledMMAINS4_8MMA_AtomIJNS4_10MMA_TraitsINS4_19SM100_MMA_F8F6F4_SSEJSI_SI_fSE_SF_NS4_17integral_constantINS4_4UMMA5MajorELSQ_0EEESR_NSO_INSP_7ScaleInELSS_0EEEST_EEEEEENS4_6LayoutISC_NS5_IJNSA_ILi0EEESX_SX_EEEEENS5_IJNS4_10UnderscoreES10_S10_EEEEENS4_13SM90_TMA_LOADENS4_14ComposedLayoutINS4_7SwizzleILi1ELi4ELi3EEENS4_18smem_ptr_flag_bitsILi8EEENSW_INS5_IJNSA_ILi8EEESG_EEENS5_IJSG_SB_EEEEEEEvNS4_8identityES13_S1D_vS1E_EENS_8epilogue10collective18CollectiveEpilogueINS1G_23Sm100TmaWarpSpecializedILi4ELi2ELi32ELb0ELb0EEEJSH_NS5_IJNSW_ISE_SB_EES1L_EEESI_SJ_SI_SJ_NS1G_6fusion15FusionCallbacksIS1K_NS1N_17LinearCombinationISI_fSI_fLNS_15FloatRoundStyleE2EEESH_S1M_JEEENS4_5SM1004TMEM4LOAD26SM100_TMEM_LOAD_16dp32b32xES13_NS14_INS15_ILi2ELi4ELi3EEES18_NSW_INS5_IJS19_SE_EEENS5_IJSE_SB_EEEEEEENS4_39AutoVectorizingCopyWithAssumedAlignmentILi128EEENS4_14SM90_TMA_STOREES21_S23_S23_EEEvvEEEEvNT_6ParamsE)
        /*0a20*/ 	.short	0x0380
        /*0a22*/ 	.short	0x0800


	//----- nvinfo : EIATTR_SW_WAR
	.align		4
.L_56:
        /*0a24*/ 	.byte	0x04, 0x36
        /*0a26*/ 	.short	(.L_58 - .L_57)
.L_57:
        /*0a28*/ 	.word	0x00000008
.L_58:


//--------------------- .nv.callgraph             --------------------------
	.section	.nv.callgraph,"",@"SHT_CUDA_CALLGRAPH"
	.align	4
	.sectionentsize	8
	.align		4
        /*0000*/ 	.word	0x00000000
	.align		4
        /*0004*/ 	.word	0xffffffff
	.align		4
        /*0008*/ 	.word	index@(_ZN7cutlass13device_kernelINS_4gemm6kernel13GemmUniversalIN4cute5tupleIJiiiiEEENS1_10collective13CollectiveMmaINS1_35MainloopSm100TmaUmmaWarpSpecializedILi5ELi2ELi4ENS5_IJNS4_1CILi1EEESB_SB_EEEEENS5_IJNSA_ILi64EEENSA_ILi256EEENSA_ILi32EEEEEENS_12float_e5m2_tENS5_IJlSB_lEEESI_SJ_NS4_8TiledMMAINS4_8MMA_AtomIJNS4_10MMA_TraitsINS4_19SM100_MMA_F8F6F4_SSEJSI_SI_fSE_SF_NS4_17integral_constantINS4_4UMMA5MajorELSQ_0EEESR_NSO_INSP_7ScaleInELSS_0EEEST_EEEEEENS4_6LayoutISC_NS5_IJNSA_ILi0EEESX_SX_EEEEENS5_IJNS4_10UnderscoreES10_S10_EEEEENS4_13SM90_TMA_LOADENS4_14ComposedLayoutINS4_7SwizzleILi1ELi4ELi3EEENS4_18smem_ptr_flag_bitsILi8EEENSW_INS5_IJNSA_ILi8EEESG_EEENS5_IJSG_SB_EEEEEEEvNS4_8identityES13_S1D_vS1E_EENS_8epilogue10collective18CollectiveEpilogueINS1G_23Sm100TmaWarpSpecializedILi4ELi2ELi32ELb0ELb0EEEJSH_NS5_IJNSW_ISE_SB_EES1L_EEESI_SJ_SI_SJ_NS1G_6fusion15FusionCallbacksIS1K_NS1N_17LinearCombinationISI_fSI_fLNS_15FloatRoundStyleE2EEESH_S1M_JEEENS4_5SM1004TMEM4LOAD26SM100_TMEM_LOAD_16dp32b32xES13_NS14_INS15_ILi2ELi4ELi3EEES18_NSW_INS5_IJS19_SE_EEENS5_IJSE_SB_EEEEEEENS4_39AutoVectorizingCopyWithAssumedAlignmentILi128EEENS4_14SM90_TMA_STOREES21_S23_S23_EEEvvEEEEvNT_6ParamsE)
	.align		4
        /*000c*/ 	.word	index@(__assertfail)
	.align		4
        /*0010*/ 	.word	0x00000000
	.align		4
        /*0014*/ 	.word	0xfffffffe
	.align		4
        /*0018*/ 	.word	0x00000000
	.align		4
        /*001c*/ 	.word	0xfffffffd
	.align		4
        /*0020*/ 	.word	0x00000000
	.align		4
        /*0024*/ 	.word	0xfffffffc


//--------------------- .nv.constant4             --------------------------
	.section	.nv.constant4,"a",@progbits
	.align	8
	.align		8
.nv.constant4:
        /*0000*/ 	.dword	__assertfail
	.align		8
        /*0008*/ 	.dword	__unnamed_1
	.align		8
        /*0010*/ 	.dword	__unnamed_2
	.align		8
        /*0018*/ 	.dword	__unnamed_3
	.align		8
        /*0020*/ 	.dword	_ZN40_INTERNAL_6c83d6b2_4_k_cu_2566d229_302314cuda3std3__45__cpo5beginE
	.align		8
        /*0028*/ 	.dword	_ZN40_INTERNAL_6c83d6b2_4_k_cu_2566d229_302314cuda3std3__45__cpo3endE
	.align		8
        /*0030*/ 	.dword	_ZN40_INTERNAL_6c83d6b2_4_k_cu_2566d229_302314cuda3std3__45__cpo6cbeginE
	.align		8
        /*0038*/ 	.dword	_ZN40_INTERNAL_6c83d6b2_4_k_cu_2566d229_302314cuda3std3__45__cpo4cendE
	.align		8
        /*0040*/ 	.dword	_ZN40_INTERNAL_6c83d6b2_4_k_cu_2566d229_302314cuda3std3__442_GLOBAL__N__6c83d6b2_4_k_cu_2566d229_302316ignoreE
	.align		8
        /*0048*/ 	.dword	_ZN40_INTERNAL_6c83d6b2_4_k_cu_2566d229_302314cuda3std3__419piecewise_constructE
	.align		8
        /*0050*/ 	.dword	_ZN40_INTERNAL_6c83d6b2_4_k_cu_2566d229_302314cuda3std3__48in_placeE
	.align		8
        /*0058*/ 	.dword	_ZN40_INTERNAL_6c83d6b2_4_k_cu_2566d229_302314cuda3std6ranges3__45__cpo4swapE
	.align		8
        /*0060*/ 	.dword	_ZN40_INTERNAL_6c83d6b2_4_k_cu_2566d229_302314cuda3std6ranges3__45__cpo9iter_moveE
	.align		8
        /*0068*/ 	.dword	_ZN40_INTERNAL_6c83d6b2_4_k_cu_2566d229_302314cute7productE
	.align		8
        /*0070*/ 	.dword	_ZN40_INTERNAL_6c83d6b2_4_k_cu_2566d229_302314cute1_E
	.align		8
        /*0078*/ 	.dword	$str$25
	.align		8
        /*0080*/ 	.dword	$str$26
	.align		8
        /*0088*/ 	.dword	$str$27
	.align		8
        /*0090*/ 	.dword	$str$28


//--------------------- .text._ZN7cutlass13device_kernelINS_4gemm6kernel13GemmUniversalIN4cute5tupleIJiiiiEEENS1_10collective13CollectiveMmaINS1_35MainloopSm100TmaUmmaWarpSpecializedILi5ELi2ELi4ENS5_IJNS4_1CILi1EEESB_SB_EEEEENS5_IJNSA_ILi64EEENSA_ILi256EEENSA_ILi32EEEEEENS_12float_e5m2_tENS5_IJlSB_lEEESI_SJ_NS4_8TiledMMAINS4_8MMA_AtomIJNS4_10MMA_TraitsINS4_19SM100_MMA_F8F6F4_SSEJSI_SI_fSE_SF_NS4_17integral_constantINS4_4UMMA5MajorELSQ_0EEESR_NSO_INSP_7ScaleInELSS_0EEEST_EEEEEENS4_6LayoutISC_NS5_IJNSA_ILi0EEESX_SX_EEEEENS5_IJNS4_10UnderscoreES10_S10_EEEEENS4_13SM90_TMA_LOADENS4_14ComposedLayoutINS4_7SwizzleILi1ELi4ELi3EEENS4_18smem_ptr_flag_bitsILi8EEENSW_INS5_IJNSA_ILi8EEESG_EEENS5_IJSG_SB_EEEEEEEvNS4_8identityES13_S1D_vS1E_EENS_8epilogue10collective18CollectiveEpilogueINS1G_23Sm100TmaWarpSpecializedILi4ELi2ELi32ELb0ELb0EEEJSH_NS5_IJNSW_ISE_SB_EES1L_EEESI_SJ_SI_SJ_NS1G_6fusion15FusionCallbacksIS1K_NS1N_17LinearCombinationISI_fSI_fLNS_15FloatRoundStyleE2EEESH_S1M_JEEENS4_5SM1004TMEM4LOAD26SM100_TMEM_LOAD_16dp32b32xES13_NS14_INS15_ILi2ELi4ELi3EEES18_NSW_INS5_IJS19_SE_EEENS5_IJSE_SB_EEEEEEENS4_39AutoVectorizingCopyWithAssumedAlignmentILi128EEENS4_14SM90_TMA_STOREES21_S23_S23_EEEvvEEEEvNT_6ParamsE --------------------------
	.section	.text._ZN7cutlass13device_kernelINS_4gemm6kernel13GemmUniversalIN4cute5tupleIJiiiiEEENS1_10collective13CollectiveMmaINS1_35MainloopSm100TmaUmmaWarpSpecializedILi5ELi2ELi4ENS5_IJNS4_1CILi1EEESB_SB_EEEEENS5_IJNSA_ILi64EEENSA_ILi256EEENSA_ILi32EEEEEENS_12float_e5m2_tENS5_IJlSB_lEEESI_SJ_NS4_8TiledMMAINS4_8MMA_AtomIJNS4_10MMA_TraitsINS4_19SM100_MMA_F8F6F4_SSEJSI_SI_fSE_SF_NS4_17integral_constantINS4_4UMMA5MajorELSQ_0EEESR_NSO_INSP_7ScaleInELSS_0EEEST_EEEEEENS4_6LayoutISC_NS5_IJNSA_ILi0EEESX_SX_EEEEENS5_IJNS4_10UnderscoreES10_S10_EEEEENS4_13SM90_TMA_LOADENS4_14ComposedLayoutINS4_7SwizzleILi1ELi4ELi3EEENS4_18smem_ptr_flag_bitsILi8EEENSW_INS5_IJNSA_ILi8EEESG_EEENS5_IJSG_SB_EEEEEEEvNS4_8identityES13_S1D_vS1E_EENS_8epilogue10collective18CollectiveEpilogueINS1G_23Sm100TmaWarpSpecializedILi4ELi2ELi32ELb0ELb0EEEJSH_NS5_IJNSW_ISE_SB_EES1L_EEESI_SJ_SI_SJ_NS1G_6fusion15FusionCallbacksIS1K_NS1N_17LinearCombinationISI_fSI_fLNS_15FloatRoundStyleE2EEESH_S1M_JEEENS4_5SM1004TMEM4LOAD26SM100_TMEM_LOAD_16dp32b32xES13_NS14_INS15_ILi2ELi4ELi3EEES18_NSW_INS5_IJS19_SE_EEENS5_IJSE_SB_EEEEEEENS4_39AutoVectorizingCopyWithAssumedAlignmentILi128EEENS4_14SM90_TMA_STOREES21_S23_S23_EEEvvEEEEvNT_6ParamsE,"ax",@progbits
	.align	128
.text._ZN7cutlass13device_kernelINS_4gemm6kernel13GemmUniversalIN4cute5tupleIJiiiiEEENS1_10collective13CollectiveMmaINS1_35MainloopSm100TmaUmmaWarpSpecializedILi5ELi2ELi4ENS5_IJNS4_1CILi1EEESB_SB_EEEEENS5_IJNSA_ILi64EEENSA_ILi256EEENSA_ILi32EEEEEENS_12float_e5m2_tENS5_IJlSB_lEEESI_SJ_NS4_8TiledMMAINS4_8MMA_AtomIJNS4_10MMA_TraitsINS4_19SM100_MMA_F8F6F4_SSEJSI_SI_fSE_SF_NS4_17integral_constantINS4_4UMMA5MajorELSQ_0EEESR_NSO_INSP_7ScaleInELSS_0EEEST_EEEEEENS4_6LayoutISC_NS5_IJNSA_ILi0EEESX_SX_EEEEENS5_IJNS4_10UnderscoreES10_S10_EEEEENS4_13SM90_TMA_LOADENS4_14ComposedLayoutINS4_7SwizzleILi1ELi4ELi3EEENS4_18smem_ptr_flag_bitsILi8EEENSW_INS5_IJNSA_ILi8EEESG_EEENS5_IJSG_SB_EEEEEEEvNS4_8identityES13_S1D_vS1E_EENS_8epilogue10collective18CollectiveEpilogueINS1G_23Sm100TmaWarpSpecializedILi4ELi2ELi32ELb0ELb0EEEJSH_NS5_IJNSW_ISE_SB_EES1L_EEESI_SJ_SI_SJ_NS1G_6fusion15FusionCallbacksIS1K_NS1N_17LinearCombinationISI_fSI_fLNS_15FloatRoundStyleE2EEESH_S1M_JEEENS4_5SM1004TMEM4LOAD26SM100_TMEM_LOAD_16dp32b32xES13_NS14_INS15_ILi2ELi4ELi3EEES18_NSW_INS5_IJS19_SE_EEENS5_IJSE_SB_EEEEEEENS4_39AutoVectorizingCopyWithAssumedAlignmentILi128EEENS4_14SM90_TMA_STOREES21_S23_S23_EEEvvEEEEvNT_6ParamsE:
        .type           _ZN7cutlass13device_kernelINS_4gemm6kernel13GemmUniversalIN4cute5tupleIJiiiiEEENS1_10collective13CollectiveMmaINS1_35MainloopSm100TmaUmmaWarpSpecializedILi5ELi2ELi4ENS5_IJNS4_1CILi1EEESB_SB_EEEEENS5_IJNSA_ILi64EEENSA_ILi256EEENSA_ILi32EEEEEENS_12float_e5m2_tENS5_IJlSB_lEEESI_SJ_NS4_8TiledMMAINS4_8MMA_AtomIJNS4_10MMA_TraitsINS4_19SM100_MMA_F8F6F4_SSEJSI_SI_fSE_SF_NS4_17integral_constantINS4_4UMMA5MajorELSQ_0EEESR_NSO_INSP_7ScaleInELSS_0EEEST_EEEEEENS4_6LayoutISC_NS5_IJNSA_ILi0EEESX_SX_EEEEENS5_IJNS4_10UnderscoreES10_S10_EEEEENS4_13SM90_TMA_LOADENS4_14ComposedLayoutINS4_7SwizzleILi1ELi4ELi3EEENS4_18smem_ptr_flag_bitsILi8EEENSW_INS5_IJNSA_ILi8EEESG_EEENS5_IJSG_SB_EEEEEEEvNS4_8identityES13_S1D_vS1E_EENS_8epilogue10collective18CollectiveEpilogueINS1G_23Sm100TmaWarpSpecializedILi4ELi2ELi32ELb0ELb0EEEJSH_NS5_IJNSW_ISE_SB_EES1L_EEESI_SJ_SI_SJ_NS1G_6fusion15FusionCallbacksIS1K_NS1N_17LinearCombinationISI_fSI_fLNS_15FloatRoundStyleE2EEESH_S1M_JEEENS4_5SM1004TMEM4LOAD26SM100_TMEM_LOAD_16dp32b32xES13_NS14_INS15_ILi2ELi4ELi3EEES18_NSW_INS5_IJS19_SE_EEENS5_IJSE_SB_EEEEEEENS4_39AutoVectorizingCopyWithAssumedAlignmentILi128EEENS4_14SM90_TMA_STOREES21_S23_S23_EEEvvEEEEvNT_6ParamsE,@function
        .size           _ZN7cutlass13device_kernelINS_4gemm6kernel13GemmUniversalIN4cute5tupleIJiiiiEEENS1_10collective13CollectiveMmaINS1_35MainloopSm100TmaUmmaWarpSpecializedILi5ELi2ELi4ENS5_IJNS4_1CILi1EEESB_SB_EEEEENS5_IJNSA_ILi64EEENSA_ILi256EEENSA_ILi32EEEEEENS_12float_e5m2_tENS5_IJlSB_lEEESI_SJ_NS4_8TiledMMAINS4_8MMA_AtomIJNS4_10MMA_TraitsINS4_19SM100_MMA_F8F6F4_SSEJSI_SI_fSE_SF_NS4_17integral_constantINS4_4UMMA5MajorELSQ_0EEESR_NSO_INSP_7ScaleInELSS_0EEEST_EEEEEENS4_6LayoutISC_NS5_IJNSA_ILi0EEESX_SX_EEEEENS5_IJNS4_10UnderscoreES10_S10_EEEEENS4_13SM90_TMA_LOADENS4_14ComposedLayoutINS4_7SwizzleILi1ELi4ELi3EEENS4_18smem_ptr_flag_bitsILi8EEENSW_INS5_IJNSA_ILi8EEESG_EEENS5_IJSG_SB_EEEEEEEvNS4_8identityES13_S1D_vS1E_EENS_8epilogue10collective18CollectiveEpilogueINS1G_23Sm100TmaWarpSpecializedILi4ELi2ELi32ELb0ELb0EEEJSH_NS5_IJNSW_ISE_SB_EES1L_EEESI_SJ_SI_SJ_NS1G_6fusion15FusionCallbacksIS1K_NS1N_17LinearCombinationISI_fSI_fLNS_15FloatRoundStyleE2EEESH_S1M_JEEENS4_5SM1004TMEM4LOAD26SM100_TMEM_LOAD_16dp32b32xES13_NS14_INS15_ILi2ELi4ELi3EEES18_NSW_INS5_IJS19_SE_EEENS5_IJSE_SB_EEEEEEENS4_39AutoVectorizingCopyWithAssumedAlignmentILi128EEENS4_14SM90_TMA_STOREES21_S23_S23_EEEvvEEEEvNT_6ParamsE,(.L_x_173 - _ZN7cutlass13device_kernelINS_4gemm6kernel13GemmUniversalIN4cute5tupleIJiiiiEEENS1_10collective13CollectiveMmaINS1_35MainloopSm100TmaUmmaWarpSpecializedILi5ELi2ELi4ENS5_IJNS4_1CILi1EEESB_SB_EEEEENS5_IJNSA_ILi64EEENSA_ILi256EEENSA_ILi32EEEEEENS_12float_e5m2_tENS5_IJlSB_lEEESI_SJ_NS4_8TiledMMAINS4_8MMA_AtomIJNS4_10MMA_TraitsINS4_19SM100_MMA_F8F6F4_SSEJSI_SI_fSE_SF_NS4_17integral_constantINS4_4UMMA5MajorELSQ_0EEESR_NSO_INSP_7ScaleInELSS_0EEEST_EEEEEENS4_6LayoutISC_NS5_IJNSA_ILi0EEESX_SX_EEEEENS5_IJNS4_10UnderscoreES10_S10_EEEEENS4_13SM90_TMA_LOADENS4_14ComposedLayoutINS4_7SwizzleILi1ELi4ELi3EEENS4_18smem_ptr_flag_bitsILi8EEENSW_INS5_IJNSA_ILi8EEESG_EEENS5_IJSG_SB_EEEEEEEvNS4_8identityES13_S1D_vS1E_EENS_8epilogue10collective18CollectiveEpilogueINS1G_23Sm100TmaWarpSpecializedILi4ELi2ELi32ELb0ELb0EEEJSH_NS5_IJNSW_ISE_SB_EES1L_EEESI_SJ_SI_SJ_NS1G_6fusion15FusionCallbacksIS1K_NS1N_17LinearCombinationISI_fSI_fLNS_15FloatRoundStyleE2EEESH_S1M_JEEENS4_5SM1004TMEM4LOAD26SM100_TMEM_LOAD_16dp32b32xES13_NS14_INS15_ILi2ELi4ELi3EEES18_NSW_INS5_IJS19_SE_EEENS5_IJSE_SB_EEEEEEENS4_39AutoVectorizingCopyWithAssumedAlignmentILi128EEENS4_14SM90_TMA_STOREES21_S23_S23_EEEvvEEEEvNT_6ParamsE)
        .other          _ZN7cutlass13device_kernelINS_4gemm6kernel13GemmUniversalIN4cute5tupleIJiiiiEEENS1_10collective13CollectiveMmaINS1_35MainloopSm100TmaUmmaWarpSpecializedILi5ELi2ELi4ENS5_IJNS4_1CILi1EEESB_SB_EEEEENS5_IJNSA_ILi64EEENSA_ILi256EEENSA_ILi32EEEEEENS_12float_e5m2_tENS5_IJlSB_lEEESI_SJ_NS4_8TiledMMAINS4_8MMA_AtomIJNS4_10MMA_TraitsINS4_19SM100_MMA_F8F6F4_SSEJSI_SI_fSE_SF_NS4_17integral_constantINS4_4UMMA5MajorELSQ_0EEESR_NSO_INSP_7ScaleInELSS_0EEEST_EEEEEENS4_6LayoutISC_NS5_IJNSA_ILi0EEESX_SX_EEEEENS5_IJNS4_10UnderscoreES10_S10_EEEEENS4_13SM90_TMA_LOADENS4_14ComposedLayoutINS4_7SwizzleILi1ELi4ELi3EEENS4_18smem_ptr_flag_bitsILi8EEENSW_INS5_IJNSA_ILi8EEESG_EEENS5_IJSG_SB_EEEEEEEvNS4_8identityES13_S1D_vS1E_EENS_8epilogue10collective18CollectiveEpilogueINS1G_23Sm100TmaWarpSpecializedILi4ELi2ELi32ELb0ELb0EEEJSH_NS5_IJNSW_ISE_SB_EES1L_EEESI_SJ_SI_SJ_NS1G_6fusion15FusionCallbacksIS1K_NS1N_17LinearCombinationISI_fSI_fLNS_15FloatRoundStyleE2EEESH_S1M_JEEENS4_5SM1004TMEM4LOAD26SM100_TMEM_LOAD_16dp32b32xES13_NS14_INS15_ILi2ELi4ELi3EEES18_NSW_INS5_IJS19_SE_EEENS5_IJSE_SB_EEEEEEENS4_39AutoVectorizingCopyWithAssumedAlignmentILi128EEENS4_14SM90_TMA_STOREES21_S23_S23_EEEvvEEEEvNT_6ParamsE,@"STO_CUDA_ENTRY STV_DEFAULT"
_ZN7cutlass13device_kernelINS_4gemm6kernel13GemmUniversalIN4cute5tupleIJiiiiEEENS1_10collective13CollectiveMmaINS1_35MainloopSm100TmaUmmaWarpSpecializedILi5ELi2ELi4ENS5_IJNS4_1CILi1EEESB_SB_EEEEENS5_IJNSA_ILi64EEENSA_ILi256EEENSA_ILi32EEEEEENS_12float_e5m2_tENS5_IJlSB_lEEESI_SJ_NS4_8TiledMMAINS4_8MMA_AtomIJNS4_10MMA_TraitsINS4_19SM100_MMA_F8F6F4_SSEJSI_SI_fSE_SF_NS4_17integral_constantINS4_4UMMA5MajorELSQ_0EEESR_NSO_INSP_7ScaleInELSS_0EEEST_EEEEEENS4_6LayoutISC_NS5_IJNSA_ILi0EEESX_SX_EEEEENS5_IJNS4_10UnderscoreES10_S10_EEEEENS4_13SM90_TMA_LOADENS4_14ComposedLayoutINS4_7SwizzleILi1ELi4ELi3EEENS4_18smem_ptr_flag_bitsILi8EEENSW_INS5_IJNSA_ILi8EEESG_EEENS5_IJSG_SB_EEEEEEEvNS4_8identityES13_S1D_vS1E_EENS_8epilogue10collective18CollectiveEpilogueINS1G_23Sm100TmaWarpSpecializedILi4ELi2ELi32ELb0ELb0EEEJSH_NS5_IJNSW_ISE_SB_EES1L_EEESI_SJ_SI_SJ_NS1G_6fusion15FusionCallbacksIS1K_NS1N_17LinearCombinationISI_fSI_fLNS_15FloatRoundStyleE2EEESH_S1M_JEEENS4_5SM1004TMEM4LOAD26SM100_TMEM_LOAD_16dp32b32xES13_NS14_INS15_ILi2ELi4ELi3EEES18_NSW_INS5_IJS19_SE_EEENS5_IJSE_SB_EEEEEEENS4_39AutoVectorizingCopyWithAssumedAlignmentILi128EEENS4_14SM90_TMA_STOREES21_S23_S23_EEEvvEEEEvNT_6ParamsE:
[----:B------:R-:W1:Y:S01]  /*0000*/  LDC R1, c[0x0][0x37c] ;  /* 0x0000df00ff017b82 */ /* 0x000e620000000800 */
[----:B------:R-:W2:Y:S01]  /*0010*/  S2R R108, SR_TID.X ;  /* 0x00000000006c7919 */ /* 0x000ea20000002100 */
[----:B------:R-:W3:Y:S01]  /*0020*/  LDCU.64 UR4, c[0x0][0x890] ;  /* 0x00011200ff0477ac */ /* 0x000ee20008000a00 */
[----:B------:R-:W-:Y:S02]  /*0030*/  PRMT R96, RZ, 0x7610, R96 ;  /* 0x00007610ff607816 */ /* 0x000fe40000000060 */
[----:B------:R-:W-:Y:S01]  /*0040*/  ELECT P5, URZ, PT ;  /* 0x0000000000ff782f */ /* 0x000fe200038a0000 */
[----:B------:R-:W4:Y:S01]  /*0050*/  LDCU.64 UR46, c[0x0][0x358] ;  /* 0x00006b00ff2e77ac */ /* 0x000f220008000a00 */
[----:B---3--:R-:W-:-:S04]  /*0060*/  UISETP.NE.U32.AND UP0, UPT, UR4, URZ, UPT ;  /* 0x000000ff0400728c */ /* 0x008fc8000bf05070 */
[----:B------:R-:W-:Y:S01]  /*0070*/  UISETP.NE.AND.EX UP0, UPT, UR5, URZ, UPT, UP0 ;  /* 0x000000ff0500728c */ /* 0x000fe2000bf05300 */
[----:B--2---:R-:W-:-:S05]  /*0080*/  SHF.R.U32.HI R101, RZ, 0x5, R108 ;  /* 0x00000005ff657819 */ /* 0x004fca000001166c */
[----:B------:R-:W2:Y:S02]  /*0090*/  SHFL.IDX PT, R0, R101, RZ, 0x1f ;  /* 0x00001fff65007589 */ /* 0x000ea400000e0000 */
[----:B--2---:R-:W-:Y:S01]  /*00a0*/  R2UR UR8, R0 ;  /* 0x00000000000872ca */ /* 0x004fe200000e0000 */
[----:B-1--4-:R-:W-:-:S14]  /*00b0*/  BRA.U UP0, `(.L_x_0) ;  /* 0x00000001002c7547 */ /* 0x012fdc000b800000 */
[----:B------:R-:W1:Y:S02]  /*00c0*/  LDCU.64 UR6, c[0x0][0x888] ;  /* 0x00011100ff0677ac */ /* 0x000e640008000a00 */
[----:B-1----:R-:W-:-:S04]  /*00d0*/  UISETP.NE.U32.AND UP0, UPT, UR6, URZ, UPT ;  /* 0x000000ff0600728c */ /* 0x002fc8000bf05070 */
[----:B------:R-:W-:-:S09]  /*00e0*/  UISETP.NE.AND.EX UP0, UPT, UR7, URZ, UPT, UP0 ;  /* 0x000000ff0700728c */ /* 0x000fd2000bf05300 */
[----:B------:R-:W-:Y:S05]  /*00f0*/  BRA.U !UP0, `(.L_x_1) ;  /* 0x0000000108107547 */ /* 0x000fea000b800000 */
[----:B------:R-:W1:Y:S02]  /*0100*/  LDC.64 R2, c[0x0][0x888] ;  /* 0x00022200ff027b82 */ /* 0x000e640000000a00 */
[----:B-1----:R1:W5:Y:S01]  /*0110*/  LDG.E R49, desc[UR46][R2.64] ;  /* 0x0000002e02317981 */ /* 0x002362000c1e1900 */
[----:B------:R-:W-:Y:S01]  /*0120*/  HFMA2 R96, -RZ, RZ, 0, 5.9604644775390625e-08 ;  /* 0x00000001ff607431 */ /* 0x000fe200000001ff */
[----:B------:R-:W-:Y:S05]  /*0130*/  BRA `(.L_x_0) ;  /* 0x00000000000c7947 */ /* 0x000fea0003800000 */
.L_x_1:
[----:B------:R-:W1:Y:S01]  /*0140*/  LDCU UR6, c[0x0][0x880] ;  /* 0x00011000ff0677ac */ /* 0x000e620008000800 */
[----:B------:R-:W-:Y:S01]  /*0150*/  HFMA2 R96, -RZ, RZ, 0, 5.9604644775390625e-08 ;  /* 0x00000001ff607431 */ /* 0x000fe200000001ff */
[----:B-1----:R-:W-:-:S07]  /*0160*/  MOV R49, UR6 ;  /* 0x0000000600317c02 */ /* 0x002fce0008000f00 */
.L_x_0:
[----:B------:R-:W2:Y:S02]  /*0170*/  LDCU.64 UR6, c[0x0][0x8b0] ;  /* 0x00011600ff0677ac */ /* 0x000ea40008000a00 */
[----:B--2---:R-:W-:-:S04]  /*0180*/  UISETP.NE.U32.AND UP0, UPT, UR6, URZ, UPT ;  /* 0x000000ff0600728c */ /* 0x004fc8000bf05070 */
[----:B------:R-:W-:-:S09]  /*0190*/  UISETP.NE.AND.EX UP0, UPT, UR7, URZ, UPT, UP0 ;  /* 0x000000ff0700728c */ /* 0x000fd2000bf05300 */
[----:B------:R-:W-:Y:S05]  /*01a0*/  BRA.U UP0, `(.L_x_2) ;  /* 0x0000000100247547 */ /* 0x000fea000b800000 */
[----:B------:R-:W2:Y:S02]  /*01b0*/  LDCU.64 UR6, c[0x0][0x8a8] ;  /* 0x00011500ff0677ac */ /* 0x000ea40008000a00 */
[----:B--2---:R-:W-:-:S04]  /*01c0*/  UISETP.NE.U32.AND UP0, UPT, UR6, URZ, UPT ;  /* 0x000000ff0600728c */ /* 0x004fc8000bf05070 */
[----:B------:R-:W-:-:S09]  /*01d0*/  UISETP.NE.AND.EX UP0, UPT, UR7, URZ, UPT, UP0 ;  /* 0x000000ff0700728c */ /* 0x000fd2000bf05300 */
[----:B------:R-:W-:Y:S05]  /*01e0*/  BRA.U !UP0, `(.L_x_3) ;  /* 0x00000001080c7547 */ /* 0x000fea000b800000 */
[----:B-1----:R-:W1:Y:S02]  /*01f0*/  LDC.64 R2, c[0x0][0x8a8] ;  /* 0x00022a00ff027b82 */ /* 0x002e640000000a00 */
[----:B-1----:R2:W5:Y:S01]  /*0200*/  LDG.E R47, desc[UR46][R2.64] ;  /* 0x0000002e022f7981 */ /* 0x002562000c1e1900 */
[----:B------:R-:W-:Y:S05]  /*0210*/  BRA `(.L_x_2) ;  /* 0x0000000000087947 */ /* 0x000fea0003800000 */
.L_x_3:
[----:B------:R-:W2:Y:S02]  /*0220*/  LDCU UR6, c[0x0][0x8a0] ;  /* 0x00011400ff0677ac */ /* 0x000ea40008000800 */
[----:B--2---:R-:W-:Y:S02]  /*0230*/  MOV R47, UR6 ;  /* 0x00000006002f7c02 */ /* 0x004fe40008000f00 */
.L_x_2:
[----:B------:R-:W-:Y:S01]  /*0240*/  IMAD.U32 R0, RZ, RZ, UR8 ;  /* 0x00000008ff007e24 */ /* 0x000fe2000f8e00ff */
[----:B------:R-:W-:Y:S04]  /*0250*/  BSSY.RECONVERGENT B0, `(.L_x_4) ;  /* 0x000000c000007945 */ /* 0x000fe80003800200 */
[C---:B------:R-:W-:Y:S02]  /*0260*/  ISETP.NE.OR P1, PT, R0.reuse, 0x1, !P5 ;  /* 0x000000010000780c */ /* 0x040fe40006f25670 */
[----:B------:R-:W-:-:S11]  /*0270*/  ISETP.NE.OR P0, PT, R0, 0x3, !P5 ;  /* 0x000000030000780c */ /* 0x000fd60006f05670 */
[----:B------:R-:W-:Y:S05]  /*0280*/  @P1 BRA `(.L_x_5) ;  /* 0x0000000000201947 */ /* 0x000fea0003800000 */
[----:B------:R-:W3:Y:S02]  /*0290*/  LDCU.64 UR6, c[0x0][0x348] ;  /* 0x00006900ff0677ac */ /* 0x000ee40008000a00 */
[----:B---3--:R-:W-:Y:S02]  /*02a0*/  UIADD3 UR10, UP1, UPT, UR6, 0x80, URZ ;  /* 0x00000080060a7890 */ /* 0x008fe4000ff3e0ff */
[----:B------:R-:W-:Y:S02]  /*02b0*/  UIADD3 UR6, UP0, UPT, UR6, 0x180, URZ ;  /* 0x0000018006067890 */ /* 0x000fe4000ff1e0ff */
[----:B------:R-:W-:Y:S02]  /*02c0*/  UIADD3.X UR11, UPT, UPT, URZ, UR7, URZ, UP1, !UPT ;  /* 0x00000007ff0b7290 */ /* 0x000fe40008ffe4ff */
[----:B------:R-:W-:-:S07]  /*02d0*/  UIADD3.X UR7, UPT, UPT, URZ, UR7, URZ, UP0, !UPT ;  /* 0x00000007ff077290 */ /* 0x000fce00087fe4ff */
[----:B------:R3:W-:Y:S02]  /*02e0*/  UTMACCTL.PF [UR10] ;  /* 0x000000000a0079b9 */ /* 0x0007e40008040000 */
[----:B------:R3:W-:Y:S02]  /*02f0*/  UTMACCTL.PF [UR6] ;  /* 0x00000000060079b9 */ /* 0x0007e40008040000 */
[----:B---3--:R-:W-:Y:S01]  /*0300*/  NOP ;  /* 0x0000000000007918 */ /* 0x008fe20000000000 */
.L_x_5:
[----:B------:R-:W-:Y:S05]  /*0310*/  BSYNC.RECONVERGENT B0 ;  /* 0x0000000000007941 */ /* 0x000fea0003800200 */
.L_x_4:
[----:B------:R-:W-:Y:S04]  /*0320*/  BSSY.RECONVERGENT B0, `(.L_x_6) ;  /* 0x000000a000007945 */ /* 0x000fe80003800200 */
        /* <DEDUP_REMOVED lines=9> */
.L_x_7:
[----:B------:R-:W-:Y:S05]  /*03c0*/  BSYNC.RECONVERGENT B0 ;  /* 0x0000000000007941 */ /* 0x000fea0003800200 */
.L_x_6:
[----:B------:R-:W3:Y:S01]  /*03d0*/  LDCU.64 UR6, c[0x0][0x888] ;  /* 0x00011100ff0677ac */ /* 0x000ee20008000a00 */
[----:B------:R-:W-:Y:S02]  /*03e0*/  UISETP.EQ.U32.AND UP1, UPT, UR4, URZ, UPT ;  /* 0x000000ff0400728c */ /* 0x000fe4000bf22070 */
[----:B------:R-:W-:Y:S02]  /*03f0*/  UPLOP3.LUT UP2, UPT, UPT, UPT, UPT, 0x80, 0x8 ;  /* 0x000000000008789c */ /* 0x000fe40003f4f070 */
[----:B---3--:R-:W-:-:S04]  /*0400*/  UISETP.NE.U32.AND UP0, UPT, UR6, URZ, UPT ;  /* 0x000000ff0600728c */ /* 0x008fc8000bf05070 */
[----:B------:R-:W-:-:S04]  /*0410*/  UISETP.NE.AND.EX UP0, UPT, UR7, URZ, UPT, UP0 ;  /* 0x000000ff0700728c */ /* 0x000fc8000bf05300 */
[----:B------:R-:W-:-:S04]  /*0420*/  UISETP.EQ.OR.EX UP3, UPT, UR5, URZ, !UP0, UP1 ;  /* 0x000000ff0500728c */ /* 0x000fc8000c762710 */
[----:B------:R-:W-:-:S05]  /*0430*/  UP2UR UR50, UPR, URZ, 0x8 ;  /* 0x00000008ff327883 */ /* 0x000fca0008000000 */
[----:B------:R-:W-:Y:S07]  /*0440*/  BRA.U !UP3, `(.L_x_8) ;  /* 0x000000010b207547 */ /* 0x000fee000b800000 */
[----:B------:R-:W-:Y:S01]  /*0450*/  UISETP.NE.U32.AND UP2, UPT, UR4, URZ, UPT ;  /* 0x000000ff0400728c */ /* 0x000fe2000bf45070 */
[----:B-----5:R-:W-:Y:S01]  /*0460*/  FSETP.NEU.AND P0, PT, R49, RZ, PT ;  /* 0x000000ff3100720b */ /* 0x020fe20003f0d000 */
[----:B------:R-:W-:Y:S02]  /*0470*/  USEL UR4, URZ, 0xffffffff, UP0 ;  /* 0xffffffffff047887 */ /* 0x000fe40008000000 */
[----:B------:R-:W-:-:S10]  /*0480*/  UISETP.NE.AND.EX UP2, UPT, UR5, URZ, UPT, UP2 ;  /* 0x000000ff0500728c */ /* 0x000fd4000bf45320 */
[----:B------:R-:W-:Y:S01]  /*0490*/  VOTEU.ANY UP1, P0 ;  /* 0x0000000000ff7886 */ /* 0x000fe20000020100 */
[----:B------:R-:W-:-:S04]  /*04a0*/  @!UP2 USEL UR4, URZ, 0xffffffff, UP1 ;  /* 0xffffffffff04a887 */ /* 0x000fc80008800000 */
[----:B------:R-:W-:-:S04]  /*04b0*/  ULOP3.LUT UR4, UR4, 0x1, URZ, 0xc0, !UPT ;  /* 0x0000000104047892 */ /* 0x000fc8000f8ec0ff */
[----:B------:R-:W-:-:S11]  /*04c0*/  UISETP.NE.U32.AND UP2, UPT, UR4, 0x1, UPT ;  /* 0x000000010400788c */ /* 0x000fd6000bf45070 */
.L_x_8:
[----:B-12---:R-:W1:Y:S01]  /*04d0*/  SHFL.IDX PT, R2, R101, RZ, 0x1f ;  /* 0x00001fff65027589 */ /* 0x006e6200000e0000 */
[----:B------:R-:W-:-:S04]  /*04e0*/  UISETP.NE.AND UP1, UPT, UR8, 0x2, UPT ;  /* 0x000000020800788c */ /* 0x000fc8000bf25270 */
[----:B------:R-:W-:Y:S01]  /*04f0*/  USEL UR6, URZ, 0x1, UP1 ;  /* 0x00000001ff067887 */ /* 0x000fe20008800000 */
[----:B-1----:R-:W-:-:S13]  /*0500*/  ISETP.NE.AND P0, PT, R2, RZ, PT ;  /* 0x000000ff0200720c */ /* 0x002fda0003f05270 */
[----:B------:R-:W-:Y:S05]  /*0510*/  @P0 BRA `(.L_x_9) ;  /* 0x0000000000500947 */ /* 0x000fea0003800000 */
[----:B------:R-:W1:Y:S01]  /*0520*/  S2UR UR5, SR_CgaCtaId ;  /* 0x00000000000579c3 */ /* 0x000e620000008800 */
[----:B------:R-:W-:Y:S01]  /*0530*/  UMOV UR7, 0x400 ;  /* 0x0000040000077882 */ /* 0x000fe20000000000 */
[----:B------:R-:W-:Y:S01]  /*0540*/  UMOV UR4, 0x1 ;  /* 0x0000000100047882 */ /* 0x000fe20000000000 */
[----:B------:R-:W-:Y:S01]  /*0550*/  ELECT P0, URZ, PT ;  /* 0x0000000000ff782f */ /* 0x000fe20003800000 */
[----:B------:R-:W-:-:S04]  /*0560*/  UIADD3 UR10, UPT, UPT, -UR4, 0x100000, URZ ;  /* 0x00100000040a7890 */ /* 0x000fc8000fffe1ff */
[----:B------:R-:W-:Y:S02]  /*0570*/  USHF.L.U32 UR11, UR10, 0xb, URZ ;  /* 0x0000000b0a0b7899 */ /* 0x000fe400080006ff */
[----:B------:R-:W-:Y:S02]  /*0580*/  USHF.L.U32 UR10, UR10, 0x1, URZ ;  /* 0x000000010a0a7899 */ /* 0x000fe400080006ff */
[----:B-1----:R-:W-:Y:S01]  /*0590*/  ULEA UR5, UR5, UR7, 0x18 ;  /* 0x0000000705057291 */ /* 0x002fe2000f8ec0ff */
[----:B------:R-:W1:Y:S11]  /*05a0*/  FENCE.VIEW.ASYNC.S ;  /* 0x00000000000073c6 */ /* 0x000e760000000000 */
[----:B-1----:R1:W2:Y:S01]  /*05b0*/  SYNCS.EXCH.64 URZ, [UR5], UR10 ;  /* 0x0000000a05ff75b2 */ /* 0x0022a20008000100 */
[----:B------:R1:W3:Y:S01]  /*05c0*/  SYNCS.EXCH.64 URZ, [UR5+0x28], UR10 ;  /* 0x0000280a05ff75b2 */ /* 0x0002e20008000100 */
[----:B------:R1:W4:Y:S01]  /*05d0*/  SYNCS.EXCH.64 URZ, [UR5+0x8], UR10 ;  /* 0x0000080a05ff75b2 */ /* 0x0003220008000100 */
[----:B------:R1:W1:Y:S01]  /*05e0*/  SYNCS.EXCH.64 URZ, [UR5+0x30], UR10 ;  /* 0x0000300a05ff75b2 */ /* 0x0002620008000100 */
[----:B------:R1:W1:Y:S01]  /*05f0*/  SYNCS.EXCH.64 URZ, [UR5+0x10], UR10 ;  /* 0x0000100a05ff75b2 */ /* 0x0002620008000100 */
[----:B------:R1:W1:Y:S01]  /*0600*/  SYNCS.EXCH.64 URZ, [UR5+0x38], UR10 ;  /* 0x0000380a05ff75b2 */ /* 0x0002620008000100 */
[----:B------:R1:W1:Y:S01]  /*0610*/  SYNCS.EXCH.64 URZ, [UR5+0x18], UR10 ;  /* 0x0000180a05ff75b2 */ /* 0x0002620008000100 */
[----:B------:R1:W1:Y:S01]  /*0620*/  SYNCS.EXCH.64 URZ, [UR5+0x40], UR10 ;  /* 0x0000400a05ff75b2 */ /* 0x0002620008000100 */
[----:B------:R1:W1:Y:S01]  /*0630*/  SYNCS.EXCH.64 URZ, [UR5+0x20], UR10 ;  /* 0x0000200a05ff75b2 */ /* 0x0002620008000100 */
[----:B------:R1:W1:Y:S01]  /*0640*/  SYNCS.EXCH.64 URZ, [UR5+0x48], UR10 ;  /* 0x0000480a05ff75b2 */ /* 0x0002620008000100 */
[----:B------:R-:W-:Y:S01]  /*0650*/  NOP ;  /* 0x0000000000007918 */ /* 0x000fe20000000000 */
.L_x_9:
[----:B------:R-:W2:Y:S01]  /*0660*/  SHFL.IDX PT, R2, R101, RZ, 0x1f ;  /* 0x00001fff65027589 */ /* 0x000ea200000e0000 */
[----:B------:R-:W-:Y:S01]  /*0670*/  NOP ;  /* 0x0000000000007918 */ /* 0x000fe20000000000 */
[----:B--2---:R-:W-:-:S13]  /*0680*/  ISETP.NE.AND P0, PT, R2, 0x1, PT ;  /* 0x000000010200780c */ /* 0x004fda0003f05270 */
[----:B------:R-:W-:Y:S05]  /*0690*/  @P0 BRA `(.L_x_10) ;  /* 0x0000000000580947 */ /* 0x000fea0003800000 */
[----:B------:R-:W2:Y:S01]  /*06a0*/  S2UR UR7, SR_CgaCtaId ;  /* 0x00000000000779c3 */ /* 0x000ea20000008800 */
[----:B------:R-:W-:Y:S01]  /*06b0*/  UMOV UR9, 0x400 ;  /* 0x0000040000097882 */ /* 0x000fe20000000000 */
[----:B-1----:R-:W-:Y:S01]  /*06c0*/  UMOV UR5, 0x20 ;  /* 0x0000002000057882 */ /* 0x002fe20000000000 */
[----:B------:R-:W-:Y:S01]  /*06d0*/  UMOV UR4, 0x80 ;  /* 0x0000008000047882 */ /* 0x000fe20000000000 */
[----:B------:R-:W-:-:S04]  /*06e0*/  UIADD3 UR10, UPT, UPT, -UR5, 0x100000, URZ ;  /* 0x00100000050a7890 */ /* 0x000fc8000fffe1ff */
[----:B------:R-:W-:Y:S02]  /*06f0*/  USHF.L.U32 UR11, UR10, 0xb, URZ ;  /* 0x0000000b0a0b7899 */ /* 0x000fe400080006ff */
[----:B------:R-:W-:Y:S02]  /*0700*/  USHF.L.U32 UR10, UR10, 0x1, URZ ;  /* 0x000000010a0a7899 */ /* 0x000fe400080006ff */
[----:B------:R-:W-:-:S04]  /*0710*/  UIADD3 UR4, UPT, UPT, -UR4, 0x100000, URZ ;  /* 0x0010000004047890 */ /* 0x000fc8000fffe1ff */
[----:B------:R-:W-:Y:S02]  /*0720*/  USHF.L.U32 UR5, UR4, 0xb, URZ ;  /* 0x0000000b04057899 */ /* 0x000fe400080006ff */
[----:B------:R-:W-:Y:S01]  /*0730*/  USHF.L.U32 UR4, UR4, 0x1, URZ ;  /* 0x0000000104047899 */ /* 0x000fe200080006ff */
[----:B------:R-:W-:Y:S01]  /*0740*/  ELECT P0, URZ, PT ;  /* 0x0000000000ff782f */ /* 0x000fe20003800000 */
[----:B--2---:R-:W-:Y:S01]  /*0750*/  ULEA UR7, UR7, UR9, 0x18 ;  /* 0x0000000907077291 */ /* 0x004fe2000f8ec0ff */
[----:B------:R-:W1:Y:S11]  /*0760*/  FENCE.VIEW.ASYNC.S ;  /* 0x00000000000073c6 */ /* 0x000e760000000000 */
[----:B-1----:R2:W1:Y:S01]  /*0770*/  SYNCS.EXCH.64 URZ, [UR7+0x50], UR10 ;  /* 0x0000500a07ff75b2 */ /* 0x0024620008000100 */
[----:B------:R2:W1:Y:S01]  /*0780*/  SYNCS.EXCH.64 URZ, [UR7+0x70], UR4 ;  /* 0x0000700407ff75b2 */ /* 0x0004620008000100 */
[----:B------:R2:W1:Y:S01]  /*0790*/  SYNCS.EXCH.64 URZ, [UR7+0x58], UR10 ;  /* 0x0000580a07ff75b2 */ /* 0x0004620008000100 */
[----:B------:R2:W1:Y:S01]  /*07a0*/  SYNCS.EXCH.64 URZ, [UR7+0x78], UR4 ;  /* 0x0000780407ff75b2 */ /* 0x0004620008000100 */
[----:B------:R2:W1:Y:S01]  /*07b0*/  SYNCS.EXCH.64 URZ, [UR7+0x60], UR10 ;  /* 0x0000600a07ff75b2 */ /* 0x0004620008000100 */
[----:B------:R2:W1:Y:S01]  /*07c0*/  SYNCS.EXCH.64 URZ, [UR7+0x80], UR4 ;  /* 0x0000800407ff75b2 */ /* 0x0004620008000100 */
[----:B------:R2:W1:Y:S01]  /*07d0*/  SYNCS.EXCH.64 URZ, [UR7+0x68], UR10 ;  /* 0x0000680a07ff75b2 */ /* 0x0004620008000100 */
[----:B------:R2:W1:Y:S02]  /*07e0*/  SYNCS.EXCH.64 URZ, [UR7+0x88], UR4 ;  /* 0x0000880407ff75b2 */ /* 0x0004640008000100 */
[----:B--2---:R-:W-:Y:S01]  /*07f0*/  NOP ;  /* 0x0000000000007918 */ /* 0x004fe20000000000 */
.L_x_10:
[----:B------:R-:W2:Y:S01]  /*0800*/  SHFL.IDX PT, R2, R101, RZ, 0x1f ;  /* 0x00001fff65027589 */ /* 0x000ea200000e0000 */
[----:B------:R-:W-:Y:S01]  /*0810*/  NOP ;  /* 0x0000000000007918 */ /* 0x000fe20000000000 */
[----:B--2---:R-:W-:-:S13]  /*0820*/  ISETP.NE.AND P0, PT, R2, 0x3, PT ;  /* 0x000000030200780c */ /* 0x004fda0003f05270 */
[----:B------:R-:W-:Y:S05]  /*0830*/  @P0 BRA `(.L_x_11) ;  /* 0x0000000000300947 */ /* 0x000fea0003800000 */
[----:B-1----:R-:W1:Y:S01]  /*0840*/  S2UR UR5, SR_CgaCtaId ;  /* 0x00000000000579c3 */ /* 0x002e620000008800 */
        /* <DEDUP_REMOVED lines=8> */
[----:B-1----:R2:W1:Y:S01]  /*08d0*/  SYNCS.EXCH.64 URZ, [UR5+0x90], UR10 ;  /* 0x0000900a05ff75b2 */ /* 0x0024620008000100 */
[----:B------:R2:W1:Y:S02]  /*08e0*/  SYNCS.EXCH.64 URZ, [UR5+0x98], UR10 ;  /* 0x0000980a05ff75b2 */ /* 0x0004640008000100 */
[----:B--2---:R-:W-:Y:S01]  /*08f0*/  NOP ;  /* 0x0000000000007918 */ /* 0x004fe20000000000 */
.L_x_11:
[----:B------:R-:W2:Y:S01]  /*0900*/  SHFL.IDX PT, R2, R101, RZ, 0x1f ;  /* 0x00001fff65027589 */ /* 0x000ea200000e0000 */
[----:B------:R-:W-:Y:S01]  /*0910*/  NOP ;  /* 0x0000000000007918 */ /* 0x000fe20000000000 */
[----:B--2---:R-:W-:-:S13]  /*0920*/  ISETP.NE.AND P0, PT, R2, 0x4, PT ;  /* 0x000000040200780c */ /* 0x004fda0003f05270 */
[----:B------:R-:W-:Y:S05]  /*0930*/  @P0 BRA `(.L_x_12) ;  /* 0x00000000004c0947 */ /* 0x000fea0003800000 */
[----:B-1----:R-:W1:Y:S01]  /*0940*/  S2UR UR5, SR_CgaCtaId ;  /* 0x00000000000579c3 */ /* 0x002e620000008800 */
[----:B------:R-:W-:Y:S01]  /*0950*/  UMOV UR9, 0x100 ;  /* 0x0000010000097882 */ /* 0x000fe20000000000 */
[----:B------:R-:W-:Y:S01]  /*0960*/  UMOV UR7, 0x400 ;  /* 0x0000040000077882 */ /* 0x000fe20000000000 */
[----:B------:R-:W-:Y:S01]  /*0970*/  USEL UR9, UR9, 0xe0, UP2 ;  /* 0x000000e009097887 */ /* 0x000fe20009000000 */
[----:B------:R-:W-:Y:S01]  /*0980*/  UMOV UR4, 0x1 ;  /* 0x0000000100047882 */ /* 0x000fe20000000000 */
[----:B------:R-:W-:Y:S01]  /*0990*/  ELECT P0, URZ, PT ;  /* 0x0000000000ff782f */ /* 0x000fe20003800000 */
[----:B------:R-:W-:-:S04]  /*09a0*/  UIADD3 UR10, UPT, UPT, -UR4, 0x100000, URZ ;  /* 0x00100000040a7890 */ /* 0x000fc8000fffe1ff */
[----:B------:R-:W-:Y:S02]  /*09b0*/  USHF.L.U32 UR11, UR10, 0xb, URZ ;  /* 0x0000000b0a0b7899 */ /* 0x000fe400080006ff */
[----:B------:R-:W-:Y:S02]  /*09c0*/  USHF.L.U32 UR10, UR10, 0x1, URZ ;  /* 0x000000010a0a7899 */ /* 0x000fe400080006ff */
[----:B------:R-:W-:-:S04]  /*09d0*/  UIADD3 UR12, UPT, UPT, -UR9, 0x100000, URZ ;  /* 0x00100000090c7890 */ /* 0x000fc8000fffe1ff */
[----:B------:R-:W-:Y:S02]  /*09e0*/  USHF.L.U32 UR13, UR12, 0xb, URZ ;  /* 0x0000000b0c0d7899 */ /* 0x000fe400080006ff */
[----:B------:R-:W-:Y:S02]  /*09f0*/  USHF.L.U32 UR12, UR12, 0x1, URZ ;  /* 0x000000010c0c7899 */ /* 0x000fe400080006ff */
[----:B-1----:R-:W-:Y:S01]  /*0a00*/  ULEA UR5, UR5, UR7, 0x18 ;  /* 0x0000000705057291 */ /* 0x002fe2000f8ec0ff */
[----:B------:R-:W1:Y:S11]  /*0a10*/  FENCE.VIEW.ASYNC.S ;  /* 0x00000000000073c6 */ /* 0x000e760000000000 */
[----:B-1----:R2:W1:Y:S01]  /*0a20*/  SYNCS.EXCH.64 URZ, [UR5+0xa0], UR10 ;  /* 0x0000a00a05ff75b2 */ /* 0x0024620008000100 */
[----:B------:R2:W1:Y:S01]  /*0a30*/  SYNCS.EXCH.64 URZ, [UR5+0xb0], UR12 ;  /* 0x0000b00c05ff75b2 */ /* 0x0004620008000100 */
[----:B------:R2:W1:Y:S01]  /*0a40*/  SYNCS.EXCH.64 URZ, [UR5+0xa8], UR10 ;  /* 0x0000a80a05ff75b2 */ /* 0x0004620008000100 */
[----:B------:R2:W1:Y:S02]  /*0a50*/  SYNCS.EXCH.64 URZ, [UR5+0xb8], UR12 ;  /* 0x0000b80c05ff75b2 */ /* 0x0004640008000100 */
[----:B--2---:R-:W-:Y:S01]  /*0a60*/  NOP ;  /* 0x0000000000007918 */ /* 0x004fe20000000000 */
.L_x_12:
        /* <DEDUP_REMOVED lines=26> */
.L_x_13:
        /* <DEDUP_REMOVED lines=18> */
.L_x_14:
[----:B-1----:R-:W1:Y:S01]  /*0d30*/  S2UR UR5, SR_CTAID.X ;  /* 0x00000000000579c3 */ /* 0x002e620000002500 */
[----:B------:R-:W-:-:S05]  /*0d40*/  CS2R.32 R95, SR_CgaSize ;  /* 0x00000000005f7805 */ /* 0x000fca0000008a00 */
[----:B------:R-:W-:-:S05]  /*0d50*/  IMAD R95, R95, -0xa0, RZ ;  /* 0xffffff605f5f7824 */ /* 0x000fca00078e02ff */
[----:B------:R-:W-:-:S14]  /*0d60*/  R2UR UR9, R95 ;  /* 0x000000005f0972ca */ /* 0x000fdc00000e0000 */
[----:B------:R-:W2:Y:S01]  /*0d70*/  LDCU UR9, c[0x0][UR9+0x2b0] ;  /* 0x00005600090977ac */ /* 0x000ea20008000800 */
[----:B------:R-:W-:Y:S01]  /*0d80*/  NOP ;  /* 0x0000000000007918 */ /* 0x000fe20000000000 */
[----:B------:R-:W-:-:S05]  /*0d90*/  CS2R.32 R95, SR_CgaSize ;  /* 0x00000000005f7805 */ /* 0x000fca0000008a00 */
[----:B------:R-:W-:-:S05]  /*0da0*/  IMAD R95, R95, -0xa0, RZ ;  /* 0xffffff605f5f7824 */ /* 0x000fca00078e02ff */
[----:B------:R-:W-:-:S14]  /*0db0*/  R2UR UR7, R95 ;  /* 0x000000005f0772ca */ /* 0x000fdc00000e0000 */
[----:B------:R-:W3:Y:S01]  /*0dc0*/  LDCU UR7, c[0x0][UR7+0x2b4] ;  /* 0x00005680070777ac */ /* 0x000ee20008000800 */
[----:B------:R-:W4:Y:S08]  /*0dd0*/  S2UR UR4, SR_CTAID.Y ;  /* 0x00000000000479c3 */ /* 0x000f300000002600 */
[----:B------:R-:W3:Y:S01]  /*0de0*/  LDC R10, c[0x0][0xb24] ;  /* 0x0002c900ff0a7b82 */ /* 0x000ee20000000800 */
[----:B-1----:R-:W-:-:S02]  /*0df0*/  I2FP.F32.U32 R95, UR5 ;  /* 0x00000005005f7c45 */ /* 0x002fc40008201000 */
[----:B------:R-:W-:-:S05]  /*0e00*/  CS2R.32 R3, SR_CgaSize ;  /* 0x0000000000037805 */ /* 0x000fca0000008a00 */
[----:B------:R-:W-:-:S06]  /*0e10*/  IMAD R3, R3, -0xa0, RZ ;  /* 0xffffff6003037824 */ /* 0x000fcc00078e02ff */
[----:B------:R-:W1:Y:S01]  /*0e20*/  LDC R3, c[0x0][R3+0x2a0] ;  /* 0x0000a80003037b82 */ /* 0x000e620000000800 */
[----:B------:R-:W-:Y:S01]  /*0e30*/  MOV R15, UR5 ;  /* 0x00000005000f7c02 */ /* 0x000fe20008000f00 */
[----:B--2---:R-:W-:Y:S01]  /*0e40*/  FMUL R95, R95, UR9 ;  /* 0x000000095f5f7c20 */ /* 0x004fe20008400000 */
[----:B----4-:R-:W-:Y:S02]  /*0e50*/  I2FP.F32.U32 R94, UR4 ;  /* 0x00000004005e7c45 */ /* 0x010fe40008201000 */
[----:B------:R-:W-:-:S05]  /*0e60*/  CS2R.32 R2, SR_CgaSize ;  /* 0x0000000000027805 */ /* 0x000fca0000008a00 */
[----:B------:R-:W-:-:S06]  /*0e70*/  IMAD R2, R2, -0xa0, RZ ;  /* 0xffffff6002027824 */ /* 0x000fcc00078e02ff */
[----:B------:R-:W2:Y:S01]  /*0e80*/  LDC R2, c[0x0][R2+0x2a4] ;  /* 0x0000a90002027b82 */ /* 0x000ea20000000800 */
[----:B------:R-:W-:Y:S01]  /*0e90*/  MOV R14, UR4 ;  /* 0x00000004000e7c02 */ /* 0x000fe20008000f00 */
[----:B------:R-:W4:Y:S01]  /*0ea0*/  F2I.U32.TRUNC.NTZ R95, R95 ;  /* 0x0000005f005f7305 */ /* 0x000f22000020f000 */
[----:B---3--:R-:W-:-:S05]  /*0eb0*/  FMUL R94, R94, UR7 ;  /* 0x000000075e5e7c20 */ /* 0x008fca0008400000 */
[----:B------:R-:W-:Y:S01]  /*0ec0*/  BAR.SYNC.DEFER_BLOCKING 0x0 ;  /* 0x0000000000007b1d */ /* 0x000fe20000010000 */
[----:B------:R-:W-:-:S05]  /*0ed0*/  ISETP.GE.AND P0, PT, R10, 0x1, PT ;  /* 0x000000010a00780c */ /* 0x000fca0003f06270 */
[----:B------:R-:W3:Y:S02]  /*0ee0*/  F2I.U32.TRUNC.NTZ R94, R94 ;  /* 0x0000005e005e7305 */ /* 0x000ee4000020f000 */
[----:B------:R-:W2:Y:S01]  /*0ef0*/  S2UR UR36, SR_CTAID.Z ;  /* 0x00000000002479c3 */ /* 0x000ea20000002700 */
[----:B----4-:R-:W-:-:S05]  /*0f00*/  IADD3 R95, PT, PT, -R95, RZ, RZ ;  /* 0x000000ff5f5f7210 */ /* 0x010fca0007ffe1ff */
[----:B-1----:R-:W-:Y:S01]  /*0f10*/  IMAD R95, R3, R95, UR5 ;  /* 0x00000005035f7e24 */ /* 0x002fe2000f8e025f */
[----:B---3--:R-:W-:-:S05]  /*0f20*/  IADD3 R94, PT, PT, -R94, RZ, RZ ;  /* 0x000000ff5e5e7210 */ /* 0x008fca0007ffe1ff */
[----:B--2---:R-:W-:Y:S01]  /*0f30*/  IMAD R94, R2, R94, UR4 ;  /* 0x00000004025e7e24 */ /* 0x004fe2000f8e025e */
[----:B------:R-:W-:Y:S06]  /*0f40*/  @!P0 BRA `(.L_x_15) ;  /* 0x0000000000b88947 */ /* 0x000fec0003800000 */
[----:B------:R-:W1:Y:S01]  /*0f50*/  LDC.64 R4, c[0x0][0xb18] ;  /* 0x0002c600ff047b82 */ /* 0x000e620000000a00 */
[----:B------:R-:W-:-:S07]  /*0f60*/  ISETP.NE.AND P0, PT, R10, 0x1, PT ;  /* 0x000000010a00780c */ /* 0x000fce0003f05270 */
[----:B------:R-:W2:Y:S08]  /*0f70*/  LDC R9, c[0x0][0xb0c] ;  /* 0x0002c300ff097b82 */ /* 0x000eb00000000800 */
[----:B------:R-:W3:Y:S08]  /*0f80*/  LDC R12, c[0x0][0x370] ;  /* 0x0000dc00ff0c7b82 */ /* 0x000ef00000000800 */
[----:B------:R-:W4:Y:S01]  /*0f90*/  LDC R11, c[0x0][0x374] ;  /* 0x0000dd00ff0b7b82 */ /* 0x000f220000000800 */
[----:B-1----:R-:W-:-:S07]  /*0fa0*/  ISETP.NE.AND P1, PT, R4, 0x1, PT ;  /* 0x000000010400780c */ /* 0x002fce0003f25270 */
[----:B------:R-:W3:Y:S01]  /*0fb0*/  LDC.64 R6, c[0x0][0xb10] ;  /* 0x0002c400ff067b82 */ /* 0x000ee20000000a00 */
[----:B--2---:R-:W-:-:S07]  /*0fc0*/  ISETP.NE.AND P2, PT, R9, 0x1, PT ;  /* 0x000000010900780c */ /* 0x004fce0003f45270 */
[----:B------:R-:W1:Y:S08]  /*0fd0*/  LDC R8, c[0x0][0xb20] ;  /* 0x0002c800ff087b82 */ /* 0x000e700000000800 */
[----:B------:R-:W2:Y:S01]  /*0fe0*/  LDC.64 R2, c[0x0][0xb28] ;  /* 0x0002ca00ff027b82 */ /* 0x000ea20000000a00 */
[----:B----4-:R-:W-:-:S04]  /*0ff0*/  IMAD.HI.U32 R13, R11, R5, RZ ;  /* 0x000000050b0d7227 */ /* 0x010fc800078e00ff */
[----:B------:R-:W-:-:S04]  /*1000*/  IMAD.HI.U32 R5, R14, R5, RZ ;  /* 0x000000050e057227 */ /* 0x000fc800078e00ff */
[----:B---3--:R-:W-:-:S05]  /*1010*/  IMAD.HI.U32 R16, R12, R6, RZ ;  /* 0x000000060c107227 */ /* 0x008fca00078e00ff */
[-C--:B------:R-:W-:Y:S01]  /*1020*/  @P2 SHF.R.U32.HI R12, RZ, R7.reuse, R16 ;  /* 0x00000007ff0c2219 */ /* 0x080fe20000011610 */
[----:B------:R-:W-:Y:S01]  /*1030*/  IMAD.HI.U32 R16, R15, R6, RZ ;  /* 0x000000060f107227 */ /* 0x000fe200078e00ff */
[-C--:B-1----:R-:W-:Y:S02]  /*1040*/  @P1 SHF.R.U32.HI R11, RZ, R8.reuse, R13 ;  /* 0x00000008ff0b1219 */ /* 0x082fe4000001160d */
[----:B------:R-:W-:Y:S02]  /*1050*/  SHF.R.U32.HI R5, RZ, R8, R5 ;  /* 0x00000008ff057219 */ /* 0x000fe40000011605 */
[----:B------:R-:W-:Y:S02]  /*1060*/  SHF.R.U32.HI R16, RZ, R7, R16 ;  /* 0x00000007ff107219 */ /* 0x000fe40000011610 */
[----:B------:R-:W-:Y:S01]  /*1070*/  SEL R5, R14, R5, !P1 ;  /* 0x000000050e057207 */ /* 0x000fe20004800000 */
[----:B--2---:R-:W-:Y:S01]  /*1080*/  IMAD.HI.U32 R13, R11, R2, RZ ;  /* 0x000000020b0d7227 */ /* 0x004fe200078e00ff */
[----:B------:R-:W-:-:S03]  /*1090*/  SEL R16, R15, R16, !P2 ;  /* 0x000000100f107207 */ /* 0x000fc60005000000 */
[----:B------:R-:W-:Y:S01]  /*10a0*/  IMAD.HI.U32 R6, R12, R2, RZ ;  /* 0x000000020c067227 */ /* 0x000fe200078e00ff */
[----:B------:R-:W-:-:S04]  /*10b0*/  @P0 SHF.R.U32.HI R11, RZ, R3, R13 ;  /* 0x00000003ff0b0219 */ /* 0x000fc8000001160d */
[----:B------:R-:W-:Y:S01]  /*10c0*/  @P0 SHF.R.U32.HI R12, RZ, R3, R6 ;  /* 0x00000003ff0c0219 */ /* 0x000fe20000011606 */
[----:B------:R-:W-:-:S04]  /*10d0*/  IMAD R11, R11, R10, RZ ;  /* 0x0000000a0b0b7224 */ /* 0x000fc800078e02ff */
[----:B------:R-:W-:Y:S01]  /*10e0*/  IMAD R6, R12, R10, RZ ;  /* 0x0000000a0c067224 */ /* 0x000fe200078e02ff */
[----:B------:R-:W-:-:S04]  /*10f0*/  ISETP.GE.AND P1, PT, R5, R11, PT ;  /* 0x0000000b0500720c */ /* 0x000fc80003f26270 */
[----:B------:R-:W-:Y:S01]  /*1100*/  ISETP.GE.OR P1, PT, R16, R6, P1 ;  /* 0x000000061000720c */ /* 0x000fe20000f26670 */
[----:B------:R-:W-:-:S05]  /*1110*/  IMAD.HI.U32 R6, R5, R2, RZ ;  /* 0x0000000205067227 */ /* 0x000fca00078e00ff */
[----:B------:R-:W-:-:S04]  /*1120*/  SHF.R.U32.HI R6, RZ, R3, R6 ;  /* 0x00000003ff067219 */ /* 0x000fc80000011606 */
[----:B------:R-:W-:-:S03]  /*1130*/  SEL R6, R5, R6, !P0 ;  /* 0x0000000605067207 */ /* 0x000fc60004000000 */
[----:B------:R-:W-:Y:S01]  /*1140*/  @!P1 IMAD.HI.U32 R7, R16, R2, RZ ;  /* 0x0000000210079227 */ /* 0x000fe200078e00ff */
[----:B------:R-:W-:-:S04]  /*1150*/  IADD3 R2, PT, PT, -R6, RZ, RZ ;  /* 0x000000ff06027210 */ /* 0x000fc80007ffe1ff */
[----:B------:R-:W-:Y:S01]  /*1160*/  @!P1 SHF.R.U32.HI R3, RZ, R3, R7 ;  /* 0x00000003ff039219 */ /* 0x000fe20000011607 */
[----:B------:R-:W-:Y:S01]  /*1170*/  IMAD R2, R10, R2, R5 ;  /* 0x000000020a027224 */ /* 0x000fe200078e0205 */
[----:B------:R-:W-:Y:S02]  /*1180*/  IADD3 R7, PT, PT, -R5, RZ, RZ ;  /* 0x000000ff05077210 */ /* 0x000fe40007ffe1ff */
[----:B------:R-:W-:-:S03]  /*1190*/  @!P1 SEL R3, R16, R3, !P0 ;  /* 0x0000000310039207 */ /* 0x000fc60004000000 */
[----:B------:R-:W-:Y:S02]  /*11a0*/  IMAD R7, R4, R7, R14 ;  /* 0x0000000704077224 */ /* 0x000fe400078e020e */
[--C-:B------:R-:W-:Y:S02]  /*11b0*/  @!P1 IMAD.IADD R6, R6, 0x1, -R3.reuse ;  /* 0x0000000106069824 */ /* 0x100fe400078e0a03 */
[----:B------:R-:W-:Y:S01]  /*11c0*/  @!P1 IMAD R3, R2, R12, R3 ;  /* 0x0000000c02039224 */ /* 0x000fe200078e0203 */
[----:B------:R-:W-:Y:S01]  /*11d0*/  IADD3 R2, PT, PT, -R16, RZ, RZ ;  /* 0x000000ff10027210 */ /* 0x000fe20007ffe1ff */
[----:B------:R-:W-:Y:S02]  /*11e0*/  @!P1 IMAD R5, R6, R10, R16 ;  /* 0x0000000a06059224 */ /* 0x000fe400078e0210 */
[----:B------:R-:W-:Y:S02]  /*11f0*/  @!P1 IMAD.MOV.U32 R16, RZ, RZ, R3 ;  /* 0x000000ffff109224 */ /* 0x000fe400078e0003 */
[----:B------:R-:W-:-:S02]  /*1200*/  IMAD R2, R9, R2, R15 ;  /* 0x0000000209027224 */ /* 0x000fc400078e020f */
[----:B------:R-:W-:Y:S02]  /*1210*/  IMAD R14, R5, R4, R7 ;  /* 0x00000004050e7224 */ /* 0x000fe400078e0207 */
[----:B------:R-:W-:Y:S02]  /*1220*/  IMAD R15, R16, R9, R2 ;  /* 0x00000009100f7224 */ /* 0x000fe400078e0202 */
.L_x_15:
[----:B------:R-:W1:Y:S01]  /*1230*/  LDCU UR4, c[0x0][0xb30] ;  /* 0x00016600ff0477ac */ /* 0x000e620008000800 */
[----:B------:R-:W2:Y:S08]  /*1240*/  S2UR UR37, SR_CgaCtaId ;  /* 0x00000000002579c3 */ /* 0x000eb00000008800 */
[----:B------:R-:W3:Y:S01]  /*1250*/  LDC R40, c[0x0][0xb24] ;  /* 0x0002c900ff287b82 */ /* 0x000ee20000000800 */
[----:B-1----:R-:W-:-:S09]  /*1260*/  UISETP.NE.AND UP1, UPT, UR4, 0x1, UPT ;  /* 0x000000010400788c */ /* 0x002fd2000bf25270 */
[----:B--2---:R-:W-:Y:S05]  /*1270*/  BRA.U UP1, `(.L_x_16) ;  /* 0x0000000101407547 */ /* 0x004fea000b800000 */
[----:B------:R-:W1:Y:S08]  /*1280*/  LDC.64 R4, c[0x0][0xb10] ;  /* 0x0002c400ff047b82 */ /* 0x000e700000000a00 */
[----:B------:R-:W2:Y:S08]  /*1290*/  LDC.64 R2, c[0x0][0xb18] ;  /* 0x0002c600ff027b82 */ /* 0x000eb00000000a00 */
[----:B------:R-:W4:Y:S08]  /*12a0*/  LDC R6, c[0x0][0xb20] ;  /* 0x0002c800ff067b82 */ /* 0x000f300000000800 */
[----:B------:R-:W3:Y:S01]  /*12b0*/  LDC R7, c[0x0][0xb0c] ;  /* 0x0002c300ff077b82 */ /* 0x000ee20000000800 */
[----:B-1----:R-:W-:-:S05]  /*12c0*/  IMAD.HI.U32 R4, R15, R4, RZ ;  /* 0x000000040f047227 */ /* 0x002fca00078e00ff */
[----:B------:R-:W-:Y:S01]  /*12d0*/  SHF.R.U32.HI R4, RZ, R5, R4 ;  /* 0x00000005ff047219 */ /* 0x000fe20000011604 */
[----:B--2---:R-:W-:Y:S01]  /*12e0*/  IMAD.HI.U32 R3, R14, R3, RZ ;  /* 0x000000030e037227 */ /* 0x004fe200078e00ff */
[----:B------:R-:W-:-:S04]  /*12f0*/  ISETP.NE.AND P0, PT, R2, 0x1, PT ;  /* 0x000000010200780c */ /* 0x000fc80003f05270 */
[----:B----4-:R-:W-:-:S04]  /*1300*/  SHF.R.U32.HI R3, RZ, R6, R3 ;  /* 0x00000006ff037219 */ /* 0x010fc80000011603 */
[----:B------:R-:W-:Y:S02]  /*1310*/  SEL R3, R14, R3, !P0 ;  /* 0x000000030e037207 */ /* 0x000fe40004000000 */
[----:B---3--:R-:W-:-:S04]  /*1320*/  ISETP.NE.AND P1, PT, R7, 0x1, PT ;  /* 0x000000010700780c */ /* 0x008fc80003f25270 */
[----:B------:R-:W-:-:S05]  /*1330*/  SEL R4, R15, R4, !P1 ;  /* 0x000000040f047207 */ /* 0x000fca0004800000 */
[----:B------:R-:W-:Y:S02]  /*1340*/  IMAD.IADD R5, R3, 0x1, -R4 ;  /* 0x0000000103057824 */ /* 0x000fe400078e0a04 */
[----:B------:R-:W-:Y:S02]  /*1350*/  IMAD.IADD R3, R4, 0x1, -R3 ;  /* 0x0000000104037824 */ /* 0x000fe400078e0a03 */
[----:B------:R-:W-:Y:S02]  /*1360*/  IMAD R15, R5, R7, R15 ;  /* 0x00000007050f7224 */ /* 0x000fe400078e020f */
[----:B------:R-:W-:-:S07]  /*1370*/  IMAD R14, R3, R2, R14 ;  /* 0x00000002030e7224 */ /* 0x000fce00078e020e */
.L_x_16:
[----:B------:R-:W-:Y:S01]  /*1380*/  BAR.SYNC.DEFER_BLOCKING 0x0 ;  /* 0x0000000000007b1d */ /* 0x000fe20000010000 */
[----:B------:R-:W-:Y:S01]  /*1390*/  UISETP.NE.AND UP1, UPT, UR8, 0x2, UPT ;  /* 0x000000020800788c */ /* 0x000fe2000bf25270 */
[----:B------:R-:W-:Y:S02]  /*13a0*/  ISETP.NE.OR P5, PT, R0, 0x2, !P5 ;  /* 0x000000020000780c */ /* 0x000fe40006fa5670 */
[----:B------:R-:W-:-:S06]  /*13b0*/  LOP3.LUT R2, R108, 0x1f, RZ, 0xc0, !PT ;  /* 0x0000001f6c027812 */ /* 0x000fcc00078ec0ff */
[----:B------:R-:W-:Y:S05]  /*13c0*/  BRA.U UP1, `(.L_x_17) ;  /* 0x0000001101807547 */ /* 0x000fea000b800000 */
[----:B------:R-:W1:Y:S01]  /*13d0*/  LDCU UR13, c[0x0][0x38c] ;  /* 0x00007180ff0d77ac */ /* 0x000e620008000800 */
[----:B------:R-:W2:Y:S01]  /*13e0*/  LDC R8, c[0x0][0x370] ;  /* 0x0000dc00ff087b82 */ /* 0x000ea20000000800 */
[----:B------:R-:W-:Y:S01]  /*13f0*/  PLOP3.LUT P1, PT, PT, PT, UP2, 0x80, 0x8 ;  /* 0x000000000008781c */ /* 0x000fe20003f2f028 */
[----:B------:R-:W-:Y:S01]  /*1400*/  IMAD.MOV.U32 R17, RZ, RZ, 0x1 ;  /* 0x00000001ff117424 */ /* 0x000fe200078e00ff */
[----:B------:R-:W-:Y:S01]  /*1410*/  ISETP.EQ.OR P4, PT, R2, RZ, P5 ;  /* 0x000000ff0200720c */ /* 0x000fe20002f82670 */
[----:B------:R-:W-:Y:S01]  /*1420*/  IMAD.MOV.U32 R16, RZ, RZ, RZ ;  /* 0x000000ffff107224 */ /* 0x000fe200078e00ff */
[----:B------:R-:W-:Y:S02]  /*1430*/  PLOP3.LUT P1, PT, P1, PT, PT, 0x8, 0x80 ;  /* 0x000000000080781c */ /* 0x000fe40000f2e170 */
[----:B------:R-:W-:Y:S01]  /*1440*/  CS2R R12, SRZ ;  /* 0x00000000000c7805 */ /* 0x000fe2000001ff00 */
[----:B------:R-:W-:Y:S01]  /*1450*/  IMAD.MOV.U32 R11, RZ, RZ, 0x1 ;  /* 0x00000001ff0b7424 */ /* 0x000fe200078e00ff */
[----:B------:R-:W4:Y:S01]  /*1460*/  LDC R0, c[0x0][0x374] ;  /* 0x0000dd00ff007b82 */ /* 0x000f220000000800 */
[----:B------:R-:W2:Y:S01]  /*1470*/  LDCU.64 UR22, c[0x0][0x348] ;  /* 0x00006900ff1677ac */ /* 0x000ea20008000a00 */
[----:B------:R-:W-:Y:S01]  /*1480*/  UMOV UR6, URZ ;  /* 0x000000ff00067c82 */ /* 0x000fe20008000000 */
[----:B-1----:R-:W-:-:S04]  /*1490*/  UIADD3 UR5, UPT, UPT, UR13, 0x1f, URZ ;  /* 0x0000001f0d057890 */ /* 0x002fc8000fffe0ff */
[----:B------:R-:W-:-:S04]  /*14a0*/  USHF.R.S32.HI UR4, URZ, 0x1f, UR5 ;  /* 0x0000001fff047899 */ /* 0x000fc80008011405 */
[----:B------:R-:W-:-:S04]  /*14b0*/  ULEA.HI UR4, UR4, UR5, URZ, 0x5 ;  /* 0x0000000504047291 */ /* 0x000fc8000f8f28ff */
[----:B------:R-:W-:Y:S02]  /*14c0*/  USHF.R.S32.HI UR15, URZ, 0x5, UR4 ;  /* 0x00000005ff0f7899 */ /* 0x000fe40008011404 */
[----:B------:R-:W-:Y:S02]  /*14d0*/  UIADD3 UR4, UPT, UPT, UR13, -0x1, URZ ;  /* 0xffffffff0d047890 */ /* 0x000fe4000fffe0ff */
[----:B------:R-:W-:Y:S02]  /*14e0*/  UISETP.LT.U32.AND UP0, UPT, UR15, 0x5, UPT ;  /* 0x000000050f00788c */ /* 0x000fe4000bf01070 */
[----:B------:R-:W-:Y:S02]  /*14f0*/  UISETP.GE.U32.AND UP1, UPT, UR4, -0x3f, UPT ;  /* 0xffffffc10400788c */ /* 0x000fe4000bf26070 */
[----:B------:R-:W-:Y:S02]  /*1500*/  USEL UR14, UR15, 0x5, UP0 ;  /* 0x000000050f0e7887 */ /* 0x000fe40008000000 */
[----:B------:R-:W-:-:S02]  /*1510*/  UIADD3 UR13, UPT, UPT, UR13, 0x3e, URZ ;  /* 0x0000003e0d0d7890 */ /* 0x000fc4000fffe0ff */
[----:B------:R-:W-:Y:S02]  /*1520*/  UIADD3 UR5, UPT, UPT, UR14, -0x1, URZ ;  /* 0xffffffff0e057890 */ /* 0x000fe4000fffe0ff */
[----:B------:R-:W-:-:S03]  /*1530*/  UIADD3 UR7, UPT, UPT, UR15, -UR14, URZ ;  /* 0x8000000e0f077290 */ /* 0x000fc6000fffe0ff */
[----:B------:R-:W-:-:S04]  /*1540*/  @UP1 UIADD3 UR5, UPT, UPT, UR14, URZ, URZ ;  /* 0x000000ff0e051290 */ /* 0x000fc8000fffe0ff */
[----:B--2---:R-:W-:-:S12]  /*1550*/  UIADD3 UR5, UPT, UPT, UR5, 0x1, URZ ;  /* 0x0000000105057890 */ /* 0x004fd8000fffe0ff */
.L_x_35:
[----:B------:R-:W-:Y:S01]  /*1560*/  UISETP.NE.AND UP0, UPT, UR37, URZ, UPT ;  /* 0x000000ff2500728c */ /* 0x000fe2000bf05270 */
[----:B------:R-:W1:Y:S08]  /*1570*/  S2UR UR37, SR_CgaCtaId ;  /* 0x00000000002579c3 */ /* 0x000e700000008800 */
[----:B------:R-:W-:Y:S05]  /*1580*/  BRA.U UP0, `(.L_x_18) ;  /* 0x0000000100347547 */ /* 0x000fea000b800000 */
[----:B------:R-:W2:Y:S01]  /*1590*/  S2R R2, SR_CgaCtaId ;  /* 0x0000000000027919 */ /* 0x000ea20000008800 */
[----:B------:R-:W-:-:S04]  /*15a0*/  MOV R3, 0x400 ;  /* 0x0000040000037802 */ /* 0x000fc80000000f00 */
[----:B--2---:R-:W-:Y:S02]  /*15b0*/  LEA R2, R2, R3, 0x18 ;  /* 0x0000000302027211 */ /* 0x004fe400078ec0ff */
[----:B------:R-:W-:-:S03]  /*15c0*/  SHF.L.U32 R3, R11, 0x1f, RZ ;  /* 0x0000001f0b037819 */ /* 0x000fc600000006ff */
[----:B------:R-:W-:-:S04]  /*15d0*/  IMAD R2, R12, 0x8, R2 ;  /* 0x000000080c027824 */ /* 0x000fc800078e0202 */
[----:B------:R-:W2:Y:S02]  /*15e0*/  SYNCS.PHASECHK.TRANS64.TRYWAIT P0, [R2+URZ+0x110], R3 ;  /* 0x00011003020075a7 */ /* 0x000ea400080011ff */
[----:B--2---:R-:W-:Y:S05]  /*15f0*/  @!P0 BRA `(.L_x_19) ;  /* 0x0000007800548947 */ /* 0x004fea0003800000 */
.L_x_126:
[----:B------:R-:W-:Y:S01]  /*1600*/  VIADD R12, R12, 0x1 ;  /* 0x000000010c0c7836 */ /* 0x000fe20000000000 */
[----:B------:R2:W-:Y:S04]  /*1610*/  SYNCS.ARRIVE.TRANS64.A1T0 RZ, [R2+URZ+0x100], RZ ;  /* 0x000100ff02ff79a7 */ /* 0x0005e800081000ff */
[----:B------:R-:W-:-:S04]  /*1620*/  ISETP.NE.AND P0, PT, R12, 0x2, PT ;  /* 0x000000020c00780c */ /* 0x000fc80003f05270 */
[----:B------:R-:W-:Y:S02]  /*1630*/  SEL R12, R12, RZ, P0 ;  /* 0x000000ff0c0c7207 */ /* 0x000fe40000000000 */
[----:B--2---:R-:W-:-:S04]  /*1640*/  SEL R2, RZ, 0x1, P0 ;  /* 0x00000001ff027807 */ /* 0x004fc80000000000 */
[----:B------:R-:W-:-:S07]  /*1650*/  LOP3.LUT R11, R11, R2, RZ, 0x3c, !PT ;  /* 0x000000020b0b7212 */ /* 0x000fce00078e3cff */
.L_x_18:
[----:B------:R-:W-:Y:S01]  /*1660*/  UMOV UR4, 0x400 ;  /* 0x0000040000047882 */ /* 0x000fe20000000000 */
[----:B------:R-:W-:Y:S01]  /*1670*/  SHF.L.U32 R2, R17, 0x1f, RZ ;  /* 0x0000001f11027819 */ /* 0x000fe200000006ff */
[----:B-1----:R-:W-:Y:S01]  /*1680*/  ULEA UR4, UR37, UR4, 0x18 ;  /* 0x0000000425047291 */ /* 0x002fe2000f8ec0ff */
[----:B------:R-:W-:Y:S01]  /*1690*/  R2UR UR35, R15 ;  /* 0x000000000f2372ca */ /* 0x000fe200000e0000 */
[----:B------:R-:W-:Y:S01]  /*16a0*/  UISETP.GE.U32.AND UP0, UPT, UR13, 0x3f, UPT ;  /* 0x0000003f0d00788c */ /* 0x000fe2000bf06070 */
[----:B------:R-:W-:Y:S01]  /*16b0*/  R2UR UR11, R14 ;  /* 0x000000000e0b72ca */ /* 0x000fe200000e0000 */
[----:B------:R-:W-:Y:S01]  /*16c0*/  ULEA UR8, UR6, UR4, 0x3 ;  /* 0x0000000406087291 */ /* 0x000fe2000f8e18ff */
[----:B------:R-:W-:-:S08]  /*16d0*/  UMOV UR24, URZ ;  /* 0x000000ff00187c82 */ /* 0x000fd00008000000 */
[----:B------:R1:W2:Y:S01]  /*16e0*/  SYNCS.PHASECHK.TRANS64.TRYWAIT P0, [UR8+0x28], R2 ;  /* 0x00002802ff0075a7 */ /* 0x0002a20008001108 */
[----:B------:R-:W-:Y:S02]  /*16f0*/  USHF.L.U32 UR35, UR35, 0x6, URZ ;  /* 0x0000000623237899 */ /* 0x000fe400080006ff */
[----:B------:R-:W-:Y:S01]  /*1700*/  USHF.L.U32 UR11, UR11, 0x8, URZ ;  /* 0x000000080b0b7899 */ /* 0x000fe200080006ff */
[----:B------:R-:W-:Y:S11]  /*1710*/  BRA.U !UP0, `(.L_x_20) ;  /* 0x0000000108a87547 */ /* 0x000ff6000b800000 */
[----:B------:R-:W-:Y:S01]  /*1720*/  UMOV UR16, URZ ;  /* 0x000000ff00107c82 */ /* 0x000fe20008000000 */
[----:B------:R-:W-:-:S05]  /*1730*/  UMOV UR17, UR6 ;  /* 0x0000000600117c82 */ /* 0x000fca0008000000 */
.L_x_25:
[----:B-1----:R-:W-:Y:S01]  /*1740*/  ULEA UR33, UR17, UR4, 0x3 ;  /* 0x0000000411217291 */ /* 0x002fe2000f8e18ff */
[----:B--2---:R-:W-:Y:S01]  /*1750*/  @!P5 MOV R3, 0x2800 ;  /* 0x000028000003d802 */ /* 0x004fe20000000f00 */
[----:B--2---:R-:W-:Y:S10]  /*1760*/  @P0 BRA `(.L_x_21) ;  /* 0x00000000000c0947 */ /* 0x004ff40003800000 */
[----:B------:R-:W-:-:S04]  /*1770*/  SHF.L.U32 R4, R17, 0x1f, RZ ;  /* 0x0000001f11047819 */ /* 0x000fc800000006ff */
[----:B------:R-:W2:Y:S02]  /*1780*/  SYNCS.PHASECHK.TRANS64.TRYWAIT P0, [UR33+0x28], R4 ;  /* 0x00002804ff0075a7 */ /* 0x000ea40008001121 */
[----:B--2---:R-:W-:Y:S05]  /*1790*/  @!P0 BRA `(.L_x_22) ;  /* 0x0000007800008947 */ /* 0x004fea0003800000 */
.L_x_21:
[----:B------:R2:W-:Y:S01]  /*17a0*/  @!P5 SYNCS.ARRIVE.TRANS64 RZ, [UR33], R3 ;  /* 0x00000003ffffd9a7 */ /* 0x0005e20008000021 */
[----:B------:R-:W-:Y:S04]  /*17b0*/  BSSY.RECONVERGENT B0, `(.L_x_23) ;  /* 0x0000003000007945 */ /* 0x000fe80003800200 */
[----:B------:R-:W-:Y:S05]  /*17c0*/  @P4 BRA `(.L_x_24) ;  /* 0x0000000000044947 */ /* 0x000fea0003800000 */
[----:B------:R-:W-:Y:S05]  /*17d0*/  BPT.TRAP 0x1 ;  /* 0x000000040000795c */ /* 0x000fea0000300000 */
.L_x_24:
[----:B------:R-:W-:Y:S05]  /*17e0*/  BSYNC.RECONVERGENT B0 ;  /* 0x0000000000007941 */ /* 0x000fea0003800200 */
.L_x_23:
[----:B------:R-:W-:Y:S02]  /*17f0*/  UIADD3 UR6, UPT, UPT, UR17, 0x1, URZ ;  /* 0x0000000111067890 */ /* 0x000fe4000fffe0ff */
[----:B------:R-:W-:Y:S02]  /*1800*/  ULEA UR32, UR17, UR4, 0xb ;  /* 0x0000000411207291 */ /* 0x000fe4000f8e58ff */
[----:B------:R-:W-:Y:S02]  /*1810*/  UISETP.NE.AND UP0, UPT, UR6, 0x5, UPT ;  /* 0x000000050600788c */ /* 0x000fe4000bf05270 */
[----:B------:R-:W-:Y:S02]  /*1820*/  UIADD3 UR26, UP1, UPT, UR22, 0x80, URZ ;  /* 0x00000080161a7890 */ /* 0x000fe4000ff3e0ff */
[----:B------:R-:W-:Y:S02]  /*1830*/  USEL UR9, URZ, 0x1, UP0 ;  /* 0x00000001ff097887 */ /* 0x000fe40008000000 */
[----:B------:R-:W-:-:S02]  /*1840*/  USEL UR6, UR6, URZ, UP0 ;  /* 0x000000ff06067287 */ /* 0x000fc40008000000 */
[----:B------:R-:W-:Y:S02]  /*1850*/  UIADD3 UR20, UP0, UPT, UR22, 0x180, URZ ;  /* 0x0000018016147890 */ /* 0x000fe4000ff1e0ff */
[----:B------:R-:W-:Y:S01]  /*1860*/  ULEA UR8, UR6, UR4, 0x3 ;  /* 0x0000000406087291 */ /* 0x000fe2000f8e18ff */
[----:B------:R-:W-:Y:S01]  /*1870*/  LOP3.LUT R17, R17, UR9, RZ, 0x3c, !PT ;  /* 0x0000000911117c12 */ /* 0x000fe2000f8e3cff */
[----:B------:R-:W-:Y:S02]  /*1880*/  USHF.L.U32 UR34, UR16, 0x5, URZ ;  /* 0x0000000510227899 */ /* 0x000fe400080006ff */
[----:B------:R-:W-:Y:S01]  /*1890*/  UIADD3.X UR27, UPT, UPT, URZ, UR23, URZ, UP1, !UPT ;  /* 0x00000017ff1b7290 */ /* 0x000fe20008ffe4ff */
[----:B-1----:R-:W-:Y:S01]  /*18a0*/  SHF.L.U32 R2, R17, 0x1f, RZ ;  /* 0x0000001f11027819 */ /* 0x002fe200000006ff */
[----:B------:R-:W-:Y:S02]  /*18b0*/  UIADD3 UR32, UPT, UPT, UR32, 0x6400, URZ ;  /* 0x0000640020207890 */ /* 0x000fe4000fffe0ff */
[----:B------:R-:W-:Y:S01]  /*18c0*/  UIADD3.X UR21, UPT, UPT, URZ, UR23, URZ, UP0, !UPT ;  /* 0x00000017ff157290 */ /* 0x000fe200087fe4ff */
[----:B------:R1:W1:Y:S01]  /*18d0*/  SYNCS.PHASECHK.TRANS64.TRYWAIT P0, [UR8+0x28], R2 ;  /* 0x00002802ff0075a7 */ /* 0x0002620008001108 */
[----:B------:R-:W-:Y:S01]  /*18e0*/  ULEA UR8, UR17, UR4, 0xd ;  /* 0x0000000411087291 */ /* 0x000fe2000f8e68ff */
[----:B------:R-:W-:Y:S01]  /*18f0*/  UMOV UR18, 0x0 ;  /* 0x0000000000127882 */ /* 0x000fe20000000000 */
[----:B------:R-:W-:-:S02]  /*1900*/  UMOV UR19, 0x10000000 ;  /* 0x1000000000137882 */ /* 0x000fc40000000000 */
[----:B------:R-:W-:Y:S01]  /*1910*/  UIADD3 UR8, UPT, UPT, UR8, 0x8c00, URZ ;  /* 0x00008c0008087890 */ /* 0x000fe2000fffe0ff */
[----:B------:R1:W-:Y:S01]  /*1920*/  UTMALDG.3D [UR32], [UR26], desc[UR18] ;  /* 0x000012201a0075b4 */ /* 0x0003e20008011000 */
[----:B------:R-:W-:Y:S01]  /*1930*/  UMOV UR12, UR36 ;  /* 0x00000024000c7c82 */ /* 0x000fe20008000000 */
[----:B------:R-:W-:Y:S01]  /*1940*/  UMOV UR9, UR33 ;  /* 0x0000002100097c82 */ /* 0x000fe20008000000 */
[----:B------:R-:W-:Y:S01]  /*1950*/  UMOV UR10, UR34 ;  /* 0x00000022000a7c82 */ /* 0x000fe20008000000 */
[----:B------:R-:W-:Y:S01]  /*1960*/  UIADD3 UR16, UPT, UPT, UR16, 0x1, URZ ;  /* 0x0000000110107890 */ /* 0x000fe2000fffe0ff */
[----:B------:R-:W-:Y:S01]  /*1970*/  UMOV UR24, UR5 ;  /* 0x0000000500187c82 */ /* 0x000fe20008000000 */
[----:B------:R-:W-:Y:S02]  /*1980*/  UMOV UR17, UR6 ;  /* 0x0000000600117c82 */ /* 0x000fe40008000000 */
[----:B------:R1:W-:Y:S01]  /*1990*/  UTMALDG.3D [UR8], [UR20], desc[UR18] ;  /* 0x00001208140075b4 */ /* 0x0003e20008011000 */
[----:B------:R-:W-:-:S09]  /*19a0*/  UISETP.NE.AND UP0, UPT, UR16, UR5, UPT ;  /* 0x000000051000728c */ /* 0x000fd2000bf05270 */
[----:B------:R-:W-:Y:S05]  /*19b0*/  BRA.U UP0, `(.L_x_25) ;  /* 0xfffffffd00607547 */ /* 0x000fea000b83ffff */
.L_x_20:
[----:B-1----:R-:W-:Y:S01]  /*19c0*/  ULEA UR8, UR6, UR4, 0x3 ;  /* 0x0000000406087291 */ /* 0x002fe2000f8e18ff */
[----:B------:R-:W-:Y:S01]  /*19d0*/  SHF.L.U32 R2, R17, 0x1f, RZ ;  /* 0x0000001f11027819 */ /* 0x000fe200000006ff */
[----:B------:R-:W-:Y:S01]  /*19e0*/  @!P1 SYNCS.ARRIVE.TRANS64.A1T0 RZ, [UR4+0x98], RZ ;  /* 0x000098ffffff99a7 */ /* 0x000fe20008100004 */
[----:B------:R-:W-:-:S06]  /*19f0*/  UISETP.GT.AND UP0, UPT, UR15, UR14, UPT ;  /* 0x0000000e0f00728c */ /* 0x000fcc000bf04270 */
[----:B--2---:R1:W2:Y:S03]  /*1a00*/  SYNCS.PHASECHK.TRANS64.TRYWAIT P0, [UR8+0x28], R2 ;  /* 0x00002802ff0075a7 */ /* 0x0042a60008001108 */
[----:B------:R-:W-:Y:S05]  /*1a10*/  BRA.U !UP0, `(.L_x_26) ;  /* 0x0000000108ac7547 */ /* 0x000fea000b800000 */
[----:B------:R-:W-:Y:S01]  /*1a20*/  UIADD3 UR21, UPT, UPT, UR7, UR24, URZ ;  /* 0x0000001807157290 */ /* 0x000fe2000fffe0ff */
[----:B------:R-:W-:-:S11]  /*1a30*/  UMOV UR25, UR6 ;  /* 0x0000000600197c82 */ /* 0x000fd60008000000 */
.L_x_31:
[----:B-1----:R-:W-:Y:S01]  /*1a40*/  ULEA UR17, UR25, UR4, 0x3 ;  /* 0x0000000419117291 */ /* 0x002fe2000f8e18ff */
[----:B--2---:R-:W-:Y:S01]  /*1a50*/  @!P5 MOV R3, 0x2800 ;  /* 0x000028000003d802 */ /* 0x004fe20000000f00 */
[----:B--2---:R-:W-:Y:S10]  /*1a60*/  @P0 BRA `(.L_x_27) ;  /* 0x00000000000c0947 */ /* 0x004ff40003800000 */
[----:B------:R-:W-:-:S04]  /*1a70*/  SHF.L.U32 R4, R17, 0x1f, RZ ;  /* 0x0000001f11047819 */ /* 0x000fc800000006ff */
[----:B------:R-:W2:Y:S02]  /*1a80*/  SYNCS.PHASECHK.TRANS64.TRYWAIT P0, [UR17+0x28], R4 ;  /* 0x00002804ff0075a7 */ /* 0x000ea40008001111 */
[----:B--2---:R-:W-:Y:S05]  /*1a90*/  @!P0 BRA `(.L_x_28) ;  /* 0x0000007400588947 */ /* 0x004fea0003800000 */
.L_x_27:
[----:B------:R2:W-:Y:S01]  /*1aa0*/  @!P5 SYNCS.ARRIVE.TRANS64 RZ, [UR17], R3 ;  /* 0x00000003ffffd9a7 */ /* 0x0005e20008000011 */
[----:B------:R-:W-:Y:S04]  /*1ab0*/  BSSY.RECONVERGENT B0, `(.L_x_29) ;  /* 0x0000003000007945 */ /* 0x000fe80003800200 */
[----:B------:R-:W-:Y:S05]  /*1ac0*/  @P4 BRA `(.L_x_30) ;  /* 0x0000000000044947 */ /* 0x000fea0003800000 */
[----:B------:R-:W-:Y:S05]  /*1ad0*/  BPT.TRAP 0x1 ;  /* 0x000000040000795c */ /* 0x000fea0000300000 */
.L_x_30:
[----:B------:R-:W-:Y:S05]  /*1ae0*/  BSYNC.RECONVERGENT B0 ;  /* 0x0000000000007941 */ /* 0x000fea0003800200 */
.L_x_29:
        /* <DEDUP_REMOVED lines=10> */
[----:B------:R-:W-:Y:S01]  /*1b90*/  UIADD3 UR16, UPT, UPT, UR16, 0x6400, URZ ;  /* 0x0000640010107890 */ /* 0x000fe2000fffe0ff */
[----:B-1----:R-:W-:Y:S01]  /*1ba0*/  SHF.L.U32 R2, R17, 0x1f, RZ ;  /* 0x0000001f11027819 */ /* 0x002fe200000006ff */
[----:B------:R-:W-:Y:S02]  /*1bb0*/  UIADD3.X UR31, UPT, UPT, URZ, UR23, URZ, UP1, !UPT ;  /* 0x00000017ff1f7290 */ /* 0x000fe40008ffe4ff */
[----:B------:R-:W-:Y:S01]  /*1bc0*/  UIADD3.X UR29, UPT, UPT, URZ, UR23, URZ, UP0, !UPT ;  /* 0x00000017ff1d7290 */ /* 0x000fe200087fe4ff */
[----:B------:R1:W1:Y:S01]  /*1bd0*/  SYNCS.PHASECHK.TRANS64.TRYWAIT P0, [UR8+0x28], R2 ;  /* 0x00002802ff0075a7 */ /* 0x0002620008001108 */
[----:B------:R-:W-:Y:S01]  /*1be0*/  ULEA UR8, UR25, UR4, 0xd ;  /* 0x0000000419087291 */ /* 0x000fe2000f8e68ff */
[----:B------:R-:W-:Y:S01]  /*1bf0*/  UMOV UR26, 0x0 ;  /* 0x00000000001a7882 */ /* 0x000fe20000000000 */
[----:B------:R-:W-:-:S02]  /*1c00*/  UMOV UR27, 0x10000000 ;  /* 0x10000000001b7882 */ /* 0x000fc40000000000 */
[----:B------:R-:W-:Y:S01]  /*1c10*/  UIADD3 UR8, UPT, UPT, UR8, 0x8c00, URZ ;  /* 0x00008c0008087890 */ /* 0x000fe2000fffe0ff */
[----:B------:R-:W-:Y:S01]  /*1c20*/  UMOV UR19, UR35 ;  /* 0x0000002300137c82 */ /* 0x000fe20008000000 */
[----:B------:R-:W-:Y:S01]  /*1c30*/  UMOV UR20, UR36 ;  /* 0x0000002400147c82 */ /* 0x000fe20008000000 */
[----:B------:R-:W-:Y:S01]  /*1c40*/  UMOV UR12, UR36 ;  /* 0x00000024000c7c82 */ /* 0x000fe20008000000 */
[----:B------:R-:W-:Y:S01]  /*1c50*/  UMOV UR9, UR17 ;  /* 0x0000001100097c82 */ /* 0x000fe20008000000 */
[----:B------:R-:W-:Y:S01]  /*1c60*/  UMOV UR10, UR18 ;  /* 0x00000012000a7c82 */ /* 0x000fe20008000000 */
[----:B------:R1:W-:Y:S01]  /*1c70*/  UTMALDG.3D [UR16], [UR30], desc[UR26] ;  /* 0x00001a101e0075b4 */ /* 0x0003e20008011000 */
[----:B------:R-:W-:Y:S01]  /*1c80*/  UIADD3 UR24, UPT, UPT, UR24, 0x1, URZ ;  /* 0x0000000118187890 */ /* 0x000fe2000fffe0ff */
[----:B------:R-:W-:-:S03]  /*1c90*/  UMOV UR25, UR6 ;  /* 0x0000000600197c82 */ /* 0x000fc60008000000 */
[----:B------:R-:W-:Y:S01]  /*1ca0*/  UISETP.NE.AND UP0, UPT, UR24, UR21, UPT ;  /* 0x000000151800728c */ /* 0x000fe2000bf05270 */
[----:B------:R1:W-:Y:S08]  /*1cb0*/  UTMALDG.3D [UR8], [UR28], desc[UR26] ;  /* 0x00001a081c0075b4 */ /* 0x0003f00008011000 */
[----:B------:R-:W-:Y:S05]  /*1cc0*/  BRA.U UP0, `(.L_x_31) ;  /* 0xfffffffd005c7547 */ /* 0x000fea000b83ffff */
.L_x_26:
[C---:B-1----:R-:W-:Y:S01]  /*1cd0*/  LEA R2, R16.reuse, UR4, 0x3 ;  /* 0x0000000410027c11 */ /* 0x042fe2000f8e18ff */
[----:B------:R-:W-:Y:S01]  /*1ce0*/  NOP ;  /* 0x0000000000007918 */ /* 0x000fe20000000000 */
[----:B--2---:R-:W-:Y:S02]  /*1cf0*/  SHF.L.U32 R3, R13, 0x1f, RZ ;  /* 0x0000001f0d037819 */ /* 0x004fe400000006ff */
[----:B------:R-:W-:Y:S02]  /*1d00*/  LEA R4, R16, UR4, 0x4 ;  /* 0x0000000410047c11 */ /* 0x000fe4000f8e20ff */
[----:B------:R-:W1:Y:S02]  /*1d10*/  SYNCS.PHASECHK.TRANS64.TRYWAIT P0, [R2+URZ+0xa0], R3 ;  /* 0x0000a003020075a7 */ /* 0x000e6400080011ff */
[----:B-1----:R-:W-:Y:S05]  /*1d20*/  @!P0 BRA `(.L_x_32) ;  /* 0x0000007000cc8947 */ /* 0x002fea0003800000 */
.L_x_129:
[----:B------:R-:W2:Y:S01]  /*1d30*/  LDS.128 R4, [R4+0x130] ;  /* 0x0001300004047984 */ /* 0x000ea20000000c00 */
[----:B---3--:R-:W-:Y:S01]  /*1d40*/  ISETP.GE.AND P0, PT, R40, 0x1, PT ;  /* 0x000000012800780c */ /* 0x008fe20003f06270 */
[----:B-1----:R-:W-:Y:S01]  /*1d50*/  VIADD R2, R2, 0xb0 ;  /* 0x000000b002027836 */ /* 0x002fe20000000000 */
[----:B------:R-:W-:Y:S01]  /*1d60*/  @!PT LDS RZ, [RZ] ;  /* 0x00000000fffff984 */ /* 0x000fe20000000800 */
[----:B------:R-:W-:Y:S01]  /*1d70*/  @!PT LDS RZ, [RZ] ;  /* 0x00000000fffff984 */ /* 0x000fe20000000800 */
[----:B------:R-:W-:Y:S01]  /*1d80*/  @!PT LDS RZ, [RZ] ;  /* 0x00000000fffff984 */ /* 0x000fe20000000800 */
[----:B------:R-:W-:Y:S01]  /*1d90*/  @!PT LDS RZ, [RZ] ;  /* 0x00000000fffff984 */ /* 0x000fe20000000800 */
[----:B------:R1:W-:Y:S06]  /*1da0*/  MEMBAR.ALL.CTA ;  /* 0x0000000000007992 */ /* 0x0003ec0000008000 */
[----:B-1----:R-:W1:Y:S01]  /*1db0*/  FENCE.VIEW.ASYNC.S ;  /* 0x00000000000073c6 */ /* 0x002e620000000000 */
[----:B------:R-:W-:-:S04]  /*1dc0*/  PRMT R2, RZ, 0x654, R2 ;  /* 0x00000654ff027816 */ /* 0x000fc80000000002 */
[----:B-1----:R1:W-:Y:S01]  /*1dd0*/  SYNCS.ARRIVE.TRANS64.RED.A1T0 RZ, [R2+URZ], RZ ;  /* 0x000000ff02ff79a7 */ /* 0x0023e200081004ff */
[----:B--2---:R-:W-:-:S13]  /*1de0*/  LOP3.LUT P2, RZ, R6, 0x1, RZ, 0xc0, !PT ;  /* 0x0000000106ff7812 */ /* 0x004fda000784c0ff */
[----:B------:R-:W-:Y:S01]  /*1df0*/  @P2 SHF.R.U32.HI R3, RZ, 0x10, R5 ;  /* 0x00000010ff032819 */ /* 0x000fe20000011605 */
[----:B------:R-:W-:Y:S01]  /*1e00*/  VOTEU.ANY UP0, P2 ;  /* 0x0000000000ff7886 */ /* 0x000fe20001000100 */
[----:B------:R-:W-:Y:S02]  /*1e10*/  @P2 MOV R10, R4 ;  /* 0x00000004000a2202 */ /* 0x000fe40000000f00 */
[----:B------:R-:W-:Y:S02]  /*1e20*/  @P2 R2UR.BROADCAST UR8, R3 ;  /* 0x00000000030822ca */ /* 0x000fe400008e0000 */
[----:B------:R-:W-:-:S11]  /*1e30*/  @P2 LOP3.LUT R9, R5, 0xffff, RZ, 0xc0, !PT ;  /* 0x0000ffff05092812 */ /* 0x000fd600078ec0ff */
[----:B------:R-:W-:Y:S01]  /*1e40*/  @UP0 UMOV UR36, UR8 ;  /* 0x0000000800240c82 */ /* 0x000fe20008000000 */
[----:B-1----:R-:W-:Y:S05]  /*1e50*/  @!P0 BRA `(.L_x_33) ;  /* 0x0000000000b88947 */ /* 0x002fea0003800000 */
[----:B------:R-:W4:Y:S01]  /*1e60*/  LDC.64 R4, c[0x0][0xb18] ;  /* 0x0002c600ff047b82 */ /* 0x000f220000000a00 */
[----:B------:R-:W-:-:S07]  /*1e70*/  ISETP.NE.AND P3, PT, R40, 0x1, PT ;  /* 0x000000012800780c */ /* 0x000fce0003f65270 */
[----:B------:R-:W1:Y:S08]  /*1e80*/  LDC.64 R6, c[0x0][0xb10] ;  /* 0x0002c400ff067b82 */ /* 0x000e700000000a00 */
[----:B------:R-:W2:Y:S08]  /*1e90*/  LDC R14, c[0x0][0xb20] ;  /* 0x0002c800ff0e7b82 */ /* 0x000eb00000000800 */
[----:B------:R-:W3:Y:S01]  /*1ea0*/  LDC R15, c[0x0][0xb0c] ;  /* 0x0002c300ff0f7b82 */ /* 0x000ee20000000800 */
[----:B----4-:R-:W-:Y:S01]  /*1eb0*/  IMAD.HI.U32 R19, R0, R5, RZ ;  /* 0x0000000500137227 */ /* 0x010fe200078e00ff */
[----:B------:R-:W-:-:S03]  /*1ec0*/  ISETP.NE.AND P0, PT, R4, 0x1, PT ;  /* 0x000000010400780c */ /* 0x000fc60003f05270 */
[----:B------:R-:W-:-:S03]  /*1ed0*/  IMAD.HI.U32 R5, R9, R5, RZ ;  /* 0x0000000509057227 */ /* 0x000fc600078e00ff */
[----:B------:R-:W4:Y:S01]  /*1ee0*/  LDC.64 R2, c[0x0][0xb28] ;  /* 0x0002ca00ff027b82 */ /* 0x000f220000000a00 */
[----:B-1----:R-:W-:-:S04]  /*1ef0*/  IMAD.HI.U32 R20, R8, R6, RZ ;  /* 0x0000000608147227 */ /* 0x002fc800078e00ff */
[----:B------:R-:W-:Y:S01]  /*1f00*/  IMAD.HI.U32 R21, R10, R6, RZ ;  /* 0x000000060a157227 */ /* 0x000fe200078e00ff */
[----:B------:R-:W-:Y:S02]  /*1f10*/  SHF.R.U32.HI R20, RZ, R7, R20 ;  /* 0x00000007ff147219 */ /* 0x000fe40000011614 */
[-C--:B--2---:R-:W-:Y:S02]  /*1f20*/  SHF.R.U32.HI R19, RZ, R14.reuse, R19 ;  /* 0x0000000eff137219 */ /* 0x084fe40000011613 */
[----:B------:R-:W-:Y:S02]  /*1f30*/  SHF.R.U32.HI R5, RZ, R14, R5 ;  /* 0x0000000eff057219 */ /* 0x000fe40000011605 */
[----:B------:R-:W-:Y:S02]  /*1f40*/  SEL R19, R0, R19, !P0 ;  /* 0x0000001300137207 */ /* 0x000fe40004000000 */
[----:B------:R-:W-:Y:S02]  /*1f50*/  SHF.R.U32.HI R21, RZ, R7, R21 ;  /* 0x00000007ff157219 */ /* 0x000fe40000011615 */
[----:B---3--:R-:W-:-:S02]  /*1f60*/  ISETP.NE.AND P1, PT, R15, 0x1, PT ;  /* 0x000000010f00780c */ /* 0x008fc40003f25270 */
[----:B------:R-:W-:Y:S02]  /*1f70*/  SEL R5, R9, R5, !P0 ;  /* 0x0000000509057207 */ /* 0x000fe40004000000 */
[----:B------:R-:W-:Y:S02]  /*1f80*/  SEL R20, R8, R20, !P1 ;  /* 0x0000001408147207 */ /* 0x000fe40004800000 */
[----:B------:R-:W-:Y:S01]  /*1f90*/  SEL R21, R10, R21, !P1 ;  /* 0x000000150a157207 */ /* 0x000fe20004800000 */
[----:B----4-:R-:W-:-:S04]  /*1fa0*/  IMAD.HI.U32 R18, R19, R2, RZ ;  /* 0x0000000213127227 */ /* 0x010fc800078e00ff */
        /* <DEDUP_REMOVED lines=10> */
[----:B------:R-:W-:-:S04]  /*2050*/  @!P0 IMAD.HI.U32 R7, R21, R2, RZ ;  /* 0x0000000215078227 */ /* 0x000fc800078e00ff */
[----:B------:R-:W-:Y:S01]  /*2060*/  IMAD.MOV R2, RZ, RZ, -R6 ;  /* 0x000000ffff027224 */ /* 0x000fe200078e0a06 */
[----:B------:R-:W-:Y:S02]  /*2070*/  @!P0 SHF.R.U32.HI R3, RZ, R3, R7 ;  /* 0x00000003ff038219 */ /* 0x000fe40000011607 */
[----:B------:R-:W-:Y:S01]  /*2080*/  IADD3 R7, PT, PT, -R5, RZ, RZ ;  /* 0x000000ff05077210 */ /* 0x000fe20007ffe1ff */
[----:B------:R-:W-:Y:S01]  /*2090*/  IMAD R2, R40, R2, R5 ;  /* 0x0000000228027224 */ /* 0x000fe200078e0205 */
        /* <DEDUP_REMOVED lines=10> */
.L_x_33:
[----:B------:R-:W1:Y:S02]  /*2140*/  LDCU UR8, c[0x0][0xb30] ;  /* 0x00016600ff0877ac */ /* 0x000e640008000800 */
[----:B-1----:R-:W-:-:S09]  /*2150*/  UISETP.NE.AND UP0, UPT, UR8, 0x1, UPT ;  /* 0x000000010800788c */ /* 0x002fd2000bf05270 */
[----:B------:R-:W-:Y:S05]  /*2160*/  BRA.U UP0, `(.L_x_34) ;  /* 0x0000000100407547 */ /* 0x000fea000b800000 */
[----:B------:R-:W1:Y:S08]  /*2170*/  LDC.64 R4, c[0x0][0xb10] ;  /* 0x0002c400ff047b82 */ /* 0x000e700000000a00 */
[----:B------:R-:W2:Y:S08]  /*2180*/  LDC.64 R2, c[0x0][0xb18] ;  /* 0x0002c600ff027b82 */ /* 0x000eb00000000a00 */
[----:B------:R-:W3:Y:S08]  /*2190*/  LDC R6, c[0x0][0xb20] ;  /* 0x0002c800ff067b82 */ /* 0x000ef00000000800 */
[----:B------:R-:W4:Y:S01]  /*21a0*/  LDC R7, c[0x0][0xb0c] ;  /* 0x0002c300ff077b82 */ /* 0x000f220000000800 */
[----:B-1----:R-:W-:-:S05]  /*21b0*/  IMAD.HI.U32 R4, R10, R4, RZ ;  /* 0x000000040a047227 */ /* 0x002fca00078e00ff */
[----:B------:R-:W-:Y:S01]  /*21c0*/  SHF.R.U32.HI R4, RZ, R5, R4 ;  /* 0x00000005ff047219 */ /* 0x000fe20000011604 */
[----:B--2---:R-:W-:Y:S01]  /*21d0*/  IMAD.HI.U32 R3, R9, R3, RZ ;  /* 0x0000000309037227 */ /* 0x004fe200078e00ff */
[----:B------:R-:W-:-:S04]  /*21e0*/  ISETP.NE.AND P0, PT, R2, 0x1, PT ;  /* 0x000000010200780c */ /* 0x000fc80003f05270 */
[----:B---3--:R-:W-:-:S04]  /*21f0*/  SHF.R.U32.HI R3, RZ, R6, R3 ;  /* 0x00000006ff037219 */ /* 0x008fc80000011603 */
[----:B------:R-:W-:Y:S02]  /*2200*/  SEL R3, R9, R3, !P0 ;  /* 0x0000000309037207 */ /* 0x000fe40004000000 */
[----:B----4-:R-:W-:-:S04]  /*2210*/  ISETP.NE.AND P1, PT, R7, 0x1, PT ;  /* 0x000000010700780c */ /* 0x010fc80003f25270 */
[----:B------:R-:W-:-:S05]  /*2220*/  SEL R4, R10, R4, !P1 ;  /* 0x000000040a047207 */ /* 0x000fca0004800000 */
[----:B------:R-:W-:Y:S02]  /*2230*/  IMAD.IADD R5, R3, 0x1, -R4 ;  /* 0x0000000103057824 */ /* 0x000fe400078e0a04 */
[----:B------:R-:W-:Y:S02]  /*2240*/  IMAD.IADD R3, R4, 0x1, -R3 ;  /* 0x0000000104037824 */ /* 0x000fe400078e0a03 */
[----:B------:R-:W-:Y:S02]  /*2250*/  IMAD R10, R5, R7, R10 ;  /* 0x00000007050a7224 */ /* 0x000fe400078e020a */
[----:B------:R-:W-:-:S07]  /*2260*/  IMAD R9, R3, R2, R9 ;  /* 0x0000000203097224 */ /* 0x000fce00078e0209 */
.L_x_34:
[----:B------:R-:W-:Y:S01]  /*2270*/  VIADD R16, R16, 0x1 ;  /* 0x0000000110107836 */ /* 0x000fe20000000000 */
[----:B------:R-:W-:Y:S01]  /*2280*/  PLOP3.LUT P1, PT, PT, PT, PT, 0x80, 0x8 ;  /* 0x000000000008781c */ /* 0x000fe20003f2f070 */
[----:B------:R-:W-:Y:S02]  /*2290*/  IMAD.IADD R15, R10, 0x1, R95 ;  /* 0x000000010a0f7824 */ /* 0x000fe400078e025f */
[----:B------:R-:W-:Y:S01]  /*22a0*/  IMAD.IADD R14, R9, 0x1, R94 ;  /* 0x00000001090e7824 */ /* 0x000fe200078e025e */
[----:B------:R-:W-:-:S04]  /*22b0*/  ISETP.NE.AND P0, PT, R16, 0x2, PT ;  /* 0x000000021000780c */ /* 0x000fc80003f05270 */
[----:B------:R-:W-:Y:S02]  /*22c0*/  SEL R2, RZ, 0x1, P0 ;  /* 0x00000001ff027807 */ /* 0x000fe40000000000 */
[----:B------:R-:W-:Y:S02]  /*22d0*/  SEL R16, R16, RZ, P0 ;  /* 0x000000ff10107207 */ /* 0x000fe40000000000 */
[----:B------:R-:W-:Y:S01]  /*22e0*/  LOP3.LUT R13, R13, R2, RZ, 0x3c, !PT ;  /* 0x000000020d0d7212 */ /* 0x000fe200078e3cff */
[----:B------:R-:W-:Y:S06]  /*22f0*/  @P2 BRA `(.L_x_35) ;  /* 0xfffffff000982947 */ /* 0x000fec000383ffff */
[----:B------:R-:W-:Y:S01]  /*2300*/  UIADD3 UR4, UPT, UPT, UR4, 0x28, URZ ;  /* 0x0000002804047890 */ /* 0x000fe2000fffe0ff */
[----:B------:R-:W-:-:S03]  /*2310*/  SHF.L.U32 R2, R17, 0x1f, RZ ;  /* 0x0000001f11027819 */ /* 0x000fc600000006ff */
[----:B------:R-:W-:-:S09]  /*2320*/  ULEA UR5, UR6, UR4, 0x3 ;  /* 0x0000000406057291 */ /* 0x000fd2000f8e18ff */
[----:B------:R-:W1:Y:S02]  /*2330*/  SYNCS.PHASECHK.TRANS64.TRYWAIT P0, [UR5], R2 ;  /* 0x00000002ff0075a7 */ /* 0x000e640008001105 */
[----:B-1----:R-:W-:Y:S05]  /*2340*/  @!P0 BRA `(.L_x_36) ;  /* 0x0000006c00588947 */ /* 0x002fea0003800000 */
.L_x_131:
[----:B------:R-:W-:-:S04]  /*2350*/  UIADD3 UR6, UPT, UPT, UR6, 0x1, URZ ;  /* 0x0000000106067890 */ /* 0x000fc8000fffe0ff */
[----:B------:R-:W-:-:S04]  /*2360*/  UISETP.NE.AND UP0, UPT, UR6, 0x5, UPT ;  /* 0x000000050600788c */ /* 0x000fc8000bf05270 */
[----:B------:R-:W-:Y:S02]  /*2370*/  USEL UR7, URZ, 0x1, UP0 ;  /* 0x00000001ff077887 */ /* 0x000fe40008000000 */
[----:B------:R-:W-:-:S04]  /*2380*/  USEL UR6, UR6, URZ, UP0 ;  /* 0x000000ff06067287 */ /* 0x000fc80008000000 */
[----:B------:R-:W-:Y:S01]  /*2390*/  ULEA UR5, UR6, UR4, 0x3 ;  /* 0x0000000406057291 */ /* 0x000fe2000f8e18ff */
[----:B-1----:R-:W-:-:S04]  /*23a0*/  LOP3.LUT R2, R17, UR7, RZ, 0x3c, !PT ;  /* 0x0000000711027c12 */ /* 0x002fc8000f8e3cff */
[----:B------:R-:W-:-:S04]  /*23b0*/  SHF.L.U32 R3, R2, 0x1f, RZ ;  /* 0x0000001f02037819 */ /* 0x000fc800000006ff */
[----:B------:R-:W1:Y:S02]  /*23c0*/  SYNCS.PHASECHK.TRANS64.TRYWAIT P0, [UR5], R3 ;  /* 0x00000003ff0075a7 */ /* 0x000e640008001105 */
[----:B-1----:R-:W-:Y:S05]  /*23d0*/  @!P0 BRA `(.L_x_37) ;  /* 0x0000006c004c8947 */ /* 0x002fea0003800000 */
.L_x_133:
[----:B------:R-:W-:-:S04]  /*23e0*/  UIADD3 UR6, UPT, UPT, UR6, 0x1, URZ ;  /* 0x0000000106067890 */ /* 0x000fc8000fffe0ff */
[----:B------:R-:W-:-:S04]  /*23f0*/  UISETP.NE.AND UP0, UPT, UR6, 0x5, UPT ;  /* 0x000000050600788c */ /* 0x000fc8000bf05270 */
[----:B------:R-:W-:Y:S02]  /*2400*/  USEL UR7, URZ, 0x1, UP0 ;  /* 0x00000001ff077887 */ /* 0x000fe40008000000 */
[----:B------:R-:W-:-:S04]  /*2410*/  USEL UR6, UR6, URZ, UP0 ;  /* 0x000000ff06067287 */ /* 0x000fc80008000000 */
[----:B------:R-:W-:Y:S01]  /*2420*/  ULEA UR5, UR6, UR4, 0x3 ;  /* 0x0000000406057291 */ /* 0x000fe2000f8e18ff */
[----:B------:R-:W-:-:S04]  /*2430*/  LOP3.LUT R2, R2, UR7, RZ, 0x3c, !PT ;  /* 0x0000000702027c12 */ /* 0x000fc8000f8e3cff */
[----:B-1----:R-:W-:-:S04]  /*2440*/  SHF.L.U32 R3, R2, 0x1f, RZ ;  /* 0x0000001f02037819 */ /* 0x002fc800000006ff */
[----:B------:R-:W1:Y:S02]  /*2450*/  SYNCS.PHASECHK.TRANS64.TRYWAIT P0, [UR5], R3 ;  /* 0x00000003ff0075a7 */ /* 0x000e640008001105 */
[----:B-1----:R-:W-:Y:S05]  /*2460*/  @!P0 BRA `(.L_x_38) ;  /* 0x0000006c00408947 */ /* 0x002fea0003800000 */
.L_x_135:
        /* <DEDUP_REMOVED lines=9> */
.L_x_137:
[----:B------:R-:W-:-:S04]  /*2500*/  UIADD3 UR6, UPT, UPT, UR6, 0x1, URZ ;  /* 0x0000000106067890 */ /* 0x000fc8000fffe0ff */
[----:B------:R-:W-:-:S04]  /*2510*/  UISETP.NE.AND UP0, UPT, UR6, 0x5, UPT ;  /* 0x000000050600788c */ /* 0x000fc8000bf05270 */
[----:B------:R-:W-:Y:S02]  /*2520*/  USEL UR5, URZ, 0x1, UP0 ;  /* 0x00000001ff057887 */ /* 0x000fe40008000000 */
[----:B------:R-:W-:-:S04]  /*2530*/  USEL UR6, UR6, URZ, UP0 ;  /* 0x000000ff06067287 */ /* 0x000fc80008000000 */
[----:B------:R-:W-:Y:S01]  /*2540*/  ULEA UR6, UR6, UR4, 0x3 ;  /* 0x0000000406067291 */ /* 0x000fe2000f8e18ff */
[----:B------:R-:W-:-:S04]  /*2550*/  LOP3.LUT R2, R2, UR5, RZ, 0x3c, !PT ;  /* 0x0000000502027c12 */ /* 0x000fc8000f8e3cff */
[----:B------:R-:W-:Y:S01]  /*2560*/  SHF.L.U32 R2, R2, 0x1f, RZ ;  /* 0x0000001f02027819 */ /* 0x000fe200000006ff */
[----:B-1--4-:R-:W-:-:S07]  /*2570*/  IMAD.U32 R0, RZ, RZ, UR6 ;  /* 0x00000006ff007e24 */ /* 0x012fce000f8e00ff */
.L_x_40:
[----:B-1----:R1:W2:Y:S02]  /*2580*/  SYNCS.PHASECHK.TRANS64.TRYWAIT P0, [R0+URZ], R2 ;  /* 0x00000002000075a7 */ /* 0x0022a400080011ff */
[----:B--2---:R-:W-:Y:S05]  /*2590*/  @!P0 NANOSLEEP.SYNCS 0x989680 ;  /* 0x009896800000895d */ /* 0x004fea0003900000 */
[----:B------:R-:W2:Y:S02]  /*25a0*/  @!P0 SYNCS.PHASECHK.TRANS64 P0, [R0+URZ], R2 ;  /* 0x00000002000085a7 */ /* 0x000ea400080010ff */
[----:B--2---:R-:W-:Y:S05]  /*25b0*/  @P0 EXIT ;  /* 0x000000000000094d */ /* 0x004fea0003800000 */
[----:B------:R-:W-:Y:S05]  /*25c0*/  BRA `(.L_x_40) ;  /* 0xfffffffc00ec7947 */ /* 0x000fea000383ffff */
.L_x_17:
[----:B------:R-:W-:-:S04]  /*25d0*/  UISETP.NE.AND UP1, UPT, UR37, URZ, UPT ;  /* 0x000000ff2500728c */ /* 0x000fc8000bf25270 */
[----:B------:R-:W-:-:S09]  /*25e0*/  UISETP.NE.OR UP1, UPT, UR8, 0x1, UP1 ;  /* 0x000000010800788c */ /* 0x000fd20008f25670 */
[----:B------:R-:W-:Y:S05]  /*25f0*/  BRA.U UP1, `(.L_x_41) ;  /* 0x0000000501487547 */ /* 0x000fea000b800000 */
[----:B------:R-:W-:Y:S01]  /*2600*/  ISETP.NE.AND P2, PT, R2, RZ, PT ;  /* 0x000000ff0200720c */ /* 0x000fe20003f45270 */
[----:B------:R-:W-:Y:S01]  /*2610*/  IMAD.MOV.U32 R12, RZ, RZ, 0x1 ;  /* 0x00000001ff0c7424 */ /* 0x000fe200078e00ff */
[----:B------:R-:W-:Y:S02]  /*2620*/  CS2R R10, SRZ ;  /* 0x00000000000a7805 */ /* 0x000fe4000001ff00 */
[----:B------:R-:W-:Y:S01]  /*2630*/  CS2R R8, SRZ ;  /* 0x0000000000087805 */ /* 0x000fe2000001ff00 */
[----:B------:R-:W-:Y:S01]  /*2640*/  UMOV UR4, 0x400 ;  /* 0x0000040000047882 */ /* 0x000fe20000000000 */
[----:B------:R-:W-:Y:S01]  /*2650*/  UMOV UR6, URZ ;  /* 0x000000ff00067c82 */ /* 0x000fe20008000000 */
[----:B------:R-:W-:-:S12]  /*2660*/  ULEA UR37, UR37, UR4, 0x18 ;  /* 0x0000000425257291 */ /* 0x000fd8000f8ec0ff */
.L_x_45:
[----:B------:R-:W-:Y:S02]  /*2670*/  LEA R0, R8, UR37, 0x3 ;  /* 0x0000002508007c11 */ /* 0x000fe4000f8e18ff */
[----:B------:R-:W-:-:S03]  /*2680*/  SHF.L.U32 R4, R9, 0x1f, RZ ;  /* 0x0000001f09047819 */ /* 0x000fc600000006ff */
[----:B------:R-:W-:Y:S01]  /*2690*/  VIADD R5, R0, 0x110 ;  /* 0x0000011000057836 */ /* 0x000fe20000000000 */
[----:B------:R-:W1:Y:S02]  /*26a0*/  SYNCS.PHASECHK.TRANS64.TRYWAIT P0, [R0+URZ+0x100], R4 ;  /* 0x00010004000075a7 */ /* 0x000e6400080011ff */
[----:B-1----:R-:W-:Y:S05]  /*26b0*/  @!P0 BRA `(.L_x_42) ;  /* 0x0000006800dc8947 */ /* 0x002fea0003800000 */
.L_x_138:
[----:B------:R-:W-:Y:S01]  /*26c0*/  ULEA UR5, UR6, UR37, 0x3 ;  /* 0x0000002506057291 */ /* 0x000fe2000f8e18ff */
[----:B-1----:R-:W-:Y:S01]  /*26d0*/  PRMT R0, RZ, 0x654, R5 ;  /* 0x00000654ff007816 */ /* 0x002fe20000000005 */
[----:B------:R-:W-:Y:S01]  /*26e0*/  @!P2 IMAD.MOV.U32 R4, RZ, RZ, 0x10 ;  /* 0x00000010ff04a424 */ /* 0x000fe200078e00ff */
[----:B------:R-:W-:Y:S01]  /*26f0*/  SHF.L.U32 R5, R12, 0x1f, RZ ;  /* 0x0000001f0c057819 */ /* 0x000fe200000006ff */
[----:B------:R-:W-:Y:S01]  /*2700*/  UIADD3 UR4, UPT, UPT, UR5, 0xa0, URZ ;  /* 0x000000a005047890 */ /* 0x000fe2000fffe0ff */
[----:B------:R1:W-:Y:S05]  /*2710*/  SYNCS.ARRIVE.TRANS64.RED.A1T0 RZ, [R0+URZ], RZ ;  /* 0x000000ff00ff79a7 */ /* 0x0003ea00081004ff */
[----:B------:R-:W-:Y:S01]  /*2720*/  IMAD.U32 R6, RZ, RZ, UR4 ;  /* 0x00000004ff067e24 */ /* 0x000fe2000f8e00ff */
[----:B------:R-:W2:Y:S04]  /*2730*/  SYNCS.PHASECHK.TRANS64.TRYWAIT P0, [UR5+0xb0], R5 ;  /* 0x0000b005ff0075a7 */ /* 0x000ea80008001105 */
[----:B------:R-:W-:Y:S01]  /*2740*/  PRMT R6, R2, 0x654, R6 ;  /* 0x0000065402067816 */ /* 0x000fe20000000006 */
[----:B-12---:R-:W-:Y:S06]  /*2750*/  @!P0 BRA `(.L_x_43) ;  /* 0x0000006800c88947 */ /* 0x006fec0003800000 */
.L_x_140:
[----:B------:R-:W-:Y:S01]  /*2760*/  ULEA UR4, UR6, UR37, 0x4 ;  /* 0x0000002506047291 */ /* 0x000fe2000f8e20ff */
[----:B------:R-:W-:Y:S01]  /*2770*/  SEL R3, R6, R3, !P2 ;  /* 0x0000000306037207 */ /* 0x000fe20005000000 */
[----:B------:R-:W-:Y:S01]  /*2780*/  UIADD3 UR5, UPT, UPT, UR5, 0xa0, URZ ;  /* 0x000000a005057890 */ /* 0x000fe2000fffe0ff */
[----:B-1----:R-:W-:Y:S01]  /*2790*/  LEA R0, R11, UR37, 0x3 ;  /* 0x000000250b007c11 */ /* 0x002fe2000f8e18ff */
[----:B------:R-:W-:Y:S01]  /*27a0*/  UIADD3 UR4, UPT, UPT, UR4, 0x130, URZ ;  /* 0x0000013004047890 */ /* 0x000fe2000fffe0ff */
[----:B------:R1:W-:Y:S01]  /*27b0*/  @!P2 SYNCS.ARRIVE.TRANS64.RED RZ, [R3+URZ], R4 ;  /* 0x0000000403ffa9a7 */ /* 0x0003e200080004ff */
[----:B------:R-:W-:Y:S01]  /*27c0*/  UIADD3 UR6, UPT, UPT, UR6, 0x1, URZ ;  /* 0x0000000106067890 */ /* 0x000fe2000fffe0ff */
[----:B------:R-:W-:-:S03]  /*27d0*/  VIADD R8, R8, 0x1 ;  /* 0x0000000108087836 */ /* 0x000fc60000000000 */
[----:B------:R-:W-:Y:S02]  /*27e0*/  UISETP.NE.AND UP0, UPT, UR6, 0x2, UPT ;  /* 0x000000020600788c */ /* 0x000fe4000bf05270 */
[----:B------:R-:W-:Y:S01]  /*27f0*/  ISETP.NE.AND P0, PT, R8, 0x2, PT ;  /* 0x000000020800780c */ /* 0x000fe20003f05270 */
[----:B------:R-:W-:Y:S06]  /*2800*/  UGETNEXTWORKID.BROADCAST [UR4], [UR5] ;  /* 0x00000000040073ca */ /* 0x000fec0008000100 */
[----:B------:R-:W-:Y:S02]  /*2810*/  USEL UR4, URZ, 0x1, UP0 ;  /* 0x00000001ff047887 */ /* 0x000fe40008000000 */
[----:B------:R-:W-:-:S04]  /*2820*/  USEL UR6, UR6, URZ, UP0 ;  /* 0x000000ff06067287 */ /* 0x000fc80008000000 */
[----:B------:R-:W-:Y:S02]  /*2830*/  LOP3.LUT R12, R12, UR4, RZ, 0x3c, !PT ;  /* 0x000000040c0c7c12 */ /* 0x000fe4000f8e3cff */
[----:B-1----:R-:W-:-:S04]  /*2840*/  SHF.L.U32 R4, R10, 0x1f, RZ ;  /* 0x0000001f0a047819 */ /* 0x002fc800000006ff */
[----:B------:R-:W1:Y:S02]  /*2850*/  SYNCS.PHASECHK.TRANS64.TRYWAIT P1, [R0+URZ+0xa0], R4 ;  /* 0x0000a004000075a7 */ /* 0x000e6400080211ff */
[----:B-1----:R-:W-:Y:S05]  /*2860*/  @!P1 BRA `(.L_x_44) ;  /* 0x00000068009c9947 */ /* 0x002fea0003800000 */
.L_x_141:
[C---:B-1----:R-:W-:Y:S01]  /*2870*/  LEA R4, R11.reuse, UR37, 0x4 ;  /* 0x000000250b047c11 */ /* 0x042fe2000f8e20ff */
[----:B------:R-:W-:Y:S01]  /*2880*/  VIADD R0, R0, 0xb0 ;  /* 0x000000b000007836 */ /* 0x000fe20000000000 */
[----:B------:R-:W-:Y:S01]  /*2890*/  SEL R8, R8, RZ, P0 ;  /* 0x000000ff08087207 */ /* 0x000fe20000000000 */
[----:B------:R-:W-:-:S03]  /*28a0*/  VIADD R11, R11, 0x1 ;  /* 0x000000010b0b7836 */ /* 0x000fc60000000000 */
[----:B------:R-:W1:Y:S01]  /*28b0*/  LDS.128 R4, [R4+0x130] ;  /* 0x0001300004047984 */ /* 0x000e620000000c00 */
[----:B------:R-:W-:Y:S02]  /*28c0*/  PRMT R0, RZ, 0x654, R0 ;  /* 0x00000654ff007816 */ /* 0x000fe40000000000 */
[C---:B------:R-:W-:Y:S01]  /*28d0*/  ISETP.NE.AND P1, PT, R11.reuse, 0x2, PT ;  /* 0x000000020b00780c */ /* 0x040fe20003f25270 */
[----:B------:R-:W-:Y:S01]  /*28e0*/  @!PT LDS RZ, [RZ] ;  /* 0x00000000fffff984 */ /* 0x000fe20000000800 */
[----:B------:R-:W-:Y:S01]  /*28f0*/  @!PT LDS RZ, [RZ] ;  /* 0x00000000fffff984 */ /* 0x000fe20000000800 */
[----:B------:R-:W-:Y:S01]  /*2900*/  @!PT LDS RZ, [RZ] ;  /* 0x00000000fffff984 */ /* 0x000fe20000000800 */
[----:B------:R-:W-:Y:S01]  /*2910*/  @!PT LDS RZ, [RZ] ;  /* 0x00000000fffff984 */ /* 0x000fe20000000800 */
[----:B------:R2:W-:Y:S06]  /*2920*/  MEMBAR.ALL.CTA ;  /* 0x0000000000007992 */ /* 0x0005ec0000008000 */
[----:B--2---:R-:W2:Y:S01]  /*2930*/  FENCE.VIEW.ASYNC.S ;  /* 0x00000000000073c6 */ /* 0x004ea20000000000 */
[----:B------:R-:W-:Y:S01]  /*2940*/  SEL R11, R11, RZ, P1 ;  /* 0x000000ff0b0b7207 */ /* 0x000fe20000800000 */
[----:B--2---:R2:W-:Y:S01]  /*2950*/  SYNCS.ARRIVE.TRANS64.RED.A1T0 RZ, [R0+URZ], RZ ;  /* 0x000000ff00ff79a7 */ /* 0x0045e200081004ff */
[----:B-1----:R-:W-:-:S02]  /*2960*/  LOP3.LUT P3, RZ, R6, 0x1, RZ, 0xc0, !PT ;  /* 0x0000000106ff7812 */ /* 0x002fc4000786c0ff */
[----:B------:R-:W-:-:S04]  /*2970*/  SEL R4, RZ, 0x1, P1 ;  /* 0x00000001ff047807 */ /* 0x000fc80000800000 */
[----:B------:R-:W-:Y:S02]  /*2980*/  LOP3.LUT R10, R10, R4, RZ, 0x3c, !PT ;  /* 0x000000040a0a7212 */ /* 0x000fe400078e3cff */
[----:B--2---:R-:W-:-:S04]  /*2990*/  SEL R0, RZ, 0x1, P0 ;  /* 0x00000001ff007807 */ /* 0x004fc80000000000 */
[----:B------:R-:W-:Y:S01]  /*29a0*/  LOP3.LUT R9, R9, R0, RZ, 0x3c, !PT ;  /* 0x0000000009097212 */ /* 0x000fe200078e3cff */
[----:B------:R-:W-:Y:S06]  /*29b0*/  @P3 BRA `(.L_x_45) ;  /* 0xfffffffc002c3947 */ /* 0x000fec000383ffff */
[----:B------:R-:W-:Y:S01]  /*29c0*/  ULEA UR5, UR6, UR37, 0x3 ;  /* 0x0000002506057291 */ /* 0x000fe2000f8e18ff */
[----:B------:R-:W-:-:S08]  /*29d0*/  SHF.L.U32 R2, R12, 0x1f, RZ ;  /* 0x0000001f0c027819 */ /* 0x000fd000000006ff */
[----:B------:R-:W1:Y:S02]  /*29e0*/  SYNCS.PHASECHK.TRANS64 P0, [UR5+0xb0], R2 ;  /* 0x0000b002ff0075a7 */ /* 0x000e640008001005 */
[----:B-1----:R-:W-:Y:S05]  /*29f0*/  @P0 BRA `(.L_x_46) ;  /* 0x0000000000080947 */ /* 0x002fea0003800000 */
[----:B------:R-:W1:Y:S02]  /*2a00*/  SYNCS.PHASECHK.TRANS64.TRYWAIT P0, [UR5+0xb0], R2 ;  /* 0x0000b002ff0075a7 */ /* 0x000e640008001105 */
[----:B-1----:R-:W-:Y:S05]  /*2a10*/  @!P0 BRA `(.L_x_47) ;  /* 0x0000006800448947 */ /* 0x002fea0003800000 */
.L_x_46:
[----:B------:R-:W-:-:S04]  /*2a20*/  UIADD3 UR4, UPT, UPT, UR6, 0x1, URZ ;  /* 0x0000000106047890 */ /* 0x000fc8000fffe0ff */
[----:B------:R-:W-:-:S04]  /*2a30*/  UISETP.NE.AND UP0, UPT, UR4, 0x2, UPT ;  /* 0x000000020400788c */ /* 0x000fc8000bf05270 */
[----:B------:R-:W-:Y:S02]  /*2a40*/  USEL UR7, URZ, 0x1, UP0 ;  /* 0x00000001ff077887 */ /* 0x000fe40008000000 */
[----:B------:R-:W-:-:S04]  /*2a50*/  USEL UR4, UR4, URZ, UP0 ;  /* 0x000000ff04047287 */ /* 0x000fc80008000000 */
[----:B------:R-:W-:Y:S01]  /*2a60*/  ULEA UR4, UR4, UR37, 0x3 ;  /* 0x0000002504047291 */ /* 0x000fe2000f8e18ff */
[----:B-1----:R-:W-:-:S04]  /*2a70*/  LOP3.LUT R2, R12, UR7, RZ, 0x3c, !PT ;  /* 0x000000070c027c12 */ /* 0x002fc8000f8e3cff */
[----:B------:R-:W-:-:S04]  /*2a80*/  SHF.L.U32 R0, R2, 0x1f, RZ ;  /* 0x0000001f02007819 */ /* 0x000fc800000006ff */
[----:B------:R-:W1:Y:S02]  /*2a90*/  SYNCS.PHASECHK.TRANS64 P0, [UR4+0xb0], R0 ;  /* 0x0000b000ff0075a7 */ /* 0x000e640008001004 */
[----:B-1----:R-:W-:Y:S05]  /*2aa0*/  @P0 EXIT ;  /* 0x000000000000094d */ /* 0x002fea0003800000 */
[----:B------:R-:W-:Y:S02]  /*2ab0*/  SHF.L.U32 R2, R2, 0x1f, RZ ;  /* 0x0000001f02027819 */ /* 0x000fe400000006ff */
[----:B------:R-:W-:-:S07]  /*2ac0*/  MOV R0, UR4 ;  /* 0x0000000400007c02 */ /* 0x000fce0008000f00 */
.L_x_48:
[----:B-1----:R1:W2:Y:S02]  /*2ad0*/  SYNCS.PHASECHK.TRANS64.TRYWAIT P0, [R0+URZ+0xb0], R2 ;  /* 0x0000b002000075a7 */ /* 0x0022a400080011ff */
[----:B--2---:R-:W-:Y:S05]  /*2ae0*/  @!P0 NANOSLEEP.SYNCS 0x989680 ;  /* 0x009896800000895d */ /* 0x004fea0003900000 */
[----:B------:R-:W2:Y:S02]  /*2af0*/  @!P0 SYNCS.PHASECHK.TRANS64 P0, [R0+URZ+0xb0], R2 ;  /* 0x0000b002000085a7 */ /* 0x000ea400080010ff */
[----:B--2---:R-:W-:Y:S05]  /*2b00*/  @P0 EXIT ;  /* 0x000000000000094d */ /* 0x004fea0003800000 */
[----:B------:R-:W-:Y:S05]  /*2b10*/  BRA `(.L_x_48) ;  /* 0xfffffffc00ec7947 */ /* 0x000fea000383ffff */
.L_x_41:
[----:B------:R-:W-:-:S09]  /*2b20*/  UISETP.NE.AND UP1, UPT, UR8, URZ, UPT ;  /* 0x000000ff0800728c */ /* 0x000fd2000bf25270 */
[----:B------:R-:W-:Y:S05]  /*2b30*/  BRA.U UP1, `(.L_x_49) ;  /* 0x0000000d01787547 */ /* 0x000fea000b800000 */
[----:B------:R-:W-:Y:S01]  /*2b40*/  UMOV UR4, 0x40 ;  /* 0x0000004000047882 */ /* 0x000fe20000000000 */
[----:B------:R-:W-:Y:S01]  /*2b50*/  NOP ;  /* 0x0000000000007918 */ /* 0x000fe20000000000 */
[----:B------:R-:W-:Y:S01]  /*2b60*/  ULEA UR4, UR37, UR4, 0x18 ;  /* 0x0000000425047291 */ /* 0x000fe2000f8ec0ff */
[----:B------:R-:W-:Y:S02]  /*2b70*/  UMOV UR5, 0x400 ;  /* 0x0000040000057882 */ /* 0x000fe40000000000 */
[----:B------:R-:W-:-:S06]  /*2b80*/  ULEA UR37, UR37, UR5, 0x18 ;  /* 0x0000000525257291 */ /* 0x000fcc000f8ec0ff */
[----:B------:R-:W1:Y:S02]  /*2b90*/  LDS.U8 R0, [UR4+0x1c] ;  /* 0x00001c04ff007984 */ /* 0x000e640008000000 */
[----:B-1----:R-:W-:-:S13]  /*2ba0*/  ISETP.NE.AND P0, PT, R0, RZ, PT ;  /* 0x000000ff0000720c */ /* 0x002fda0003f05270 */
[----:B------:R-:W-:Y:S05]  /*2bb0*/  @P0 BRA `(.L_x_50) ;  /* 0x0000000000580947 */ /* 0x000fea0003800000 */
[----:B------:R-:W-:-:S13]  /*2bc0*/  ELECT P0, URZ, PT ;  /* 0x0000000000ff782f */ /* 0x000fda0003800000 */
[----:B------:R-:W-:Y:S05]  /*2bd0*/  @!P0 BRA `(.L_x_51) ;  /* 0x0000000000608947 */ /* 0x000fea0003800000 */
[----:B------:R-:W-:Y:S01]  /*2be0*/  UMOV UR5, 0x10 ;  /* 0x0000001000057882 */ /* 0x000fe20000000000 */
[----:B------:R-:W-:Y:S01]  /*2bf0*/  HFMA2 R0, -RZ, RZ, 0, 5.9604644775390625e-08 ;  /* 0x00000001ff007431 */ /* 0x000fe200000001ff */
[----:B------:R-:W-:-:S03]  /*2c00*/  MOV R2, 0xffff ;  /* 0x0000ffff00027802 */ /* 0x000fc60000000f00 */
[----:B------:R-:W-:Y:S04]  /*2c10*/  DEPBAR.LE SB1, 0x36 ;  /* 0x00009d800000791a */ /* 0x000fe80000000000 */
[----:B------:R-:W1:Y:S02]  /*2c20*/  UTCATOMSWS.FIND_AND_SET.ALIGN UP0, UR5, UR5 ;  /* 0x00000005000575e3 */ /* 0x000e640008000800 */
[----:B-1----:R-:W-:Y:S01]  /*2c30*/  MOV R3, UR5 ;  /* 0x0000000500037c02 */ /* 0x002fe20008000f00 */
[----:B------:R-:W-:Y:S06]  /*2c40*/  BRA.U UP0, `(.L_x_52) ;  /* 0x0000000100187547 */ /* 0x000fec000b800000 */
.L_x_53:
[----:B------:R-:W-:Y:S05]  /*2c50*/  NANOSLEEP 0x64 ;  /* 0x000000640000795d */ /* 0x000fea0003800000 */
[----:B------:R-:W-:-:S05]  /*2c60*/  UMOV UR5, 0x10 ;  /* 0x0000001000057882 */ /* 0x000fca0000000000 */
[----:B------:R-:W-:Y:S04]  /*2c70*/  DEPBAR.LE SB1, 0x36 ;  /* 0x00009d800000791a */ /* 0x000fe80000000000 */
[----:B------:R-:W1:Y:S02]  /*2c80*/  UTCATOMSWS.FIND_AND_SET.ALIGN UP0, UR5, UR5 ;  /* 0x00000005000575e3 */ /* 0x000e640008000800 */
[----:B-1----:R-:W-:Y:S01]  /*2c90*/  MOV R3, UR5 ;  /* 0x0000000500037c02 */ /* 0x002fe20008000f00 */
[----:B------:R-:W-:Y:S05]  /*2ca0*/  BRA.U !UP0, `(.L_x_53) ;  /* 0xfffffffd08e87547 */ /* 0x000fea000b83ffff */
.L_x_52:
[-C--:B------:R-:W-:Y:S02]  /*2cb0*/  SHF.L.U32 R2, R2, R3.reuse, RZ ;  /* 0x0000000302027219 */ /* 0x080fe400000006ff */
[----:B------:R-:W-:Y:S01]  /*2cc0*/  SHF.L.U32 R0, R0, R3, RZ ;  /* 0x0000000300007219 */ /* 0x000fe200000006ff */
[----:B------:R-:W-:Y:S02]  /*2cd0*/  IMAD.SHL.U32 R3, R3, 0x20, RZ ;  /* 0x0000002003037824 */ /* 0x000fe400078e00ff */
[----:B------:R1:W-:Y:S04]  /*2ce0*/  ATOMS.OR RZ, [UR4+0x14], R2 ;  /* 0x00001402ffff798c */ /* 0x0003e8000b000004 */
[----:B------:R1:W-:Y:S04]  /*2cf0*/  ATOMS.OR RZ, [UR4+0x18], R0 ;  /* 0x00001800ffff798c */ /* 0x0003e8000b000004 */
[----:B------:R1:W-:Y:S01]  /*2d00*/  STS [UR37+0x150], R3 ;  /* 0x00015003ff007988 */ /* 0x0003e20008000825 */
[----:B------:R-:W-:Y:S05]  /*2d10*/  BRA `(.L_x_51) ;  /* 0x0000000000107947 */ /* 0x000fea0003800000 */
.L_x_50:
[----:B------:R-:W-:Y:S02]  /*2d20*/  MOV R0, 0xffffffff ;  /* 0xffffffff00007802 */ /* 0x000fe40000000f00 */
[----:B------:R-:W-:-:S03]  /*2d30*/  MOV R2, 0x2d60 ;  /* 0x00002d6000027802 */ /* 0x000fc60000000f00 */
[----:B------:R1:W-:Y:S04]  /*2d40*/  STS [UR37+0x150], R0 ;  /* 0x00015000ff007988 */ /* 0x0003e80008000825 */
[----:B-1-3-5:R-:W-:Y:S05]  /*2d50*/  CALL.REL.NOINC `($__internal_1_$__cuda_sm10x_tcgen05_guardrail_trap_phase_invalid_during_alloc) ;  /* 0x0000006c00887944 */ /* 0x02afea0003c00000 */
.L_x_51:
[----:B------:R-:W-:Y:S05]  /*2d60*/  WARPSYNC.ALL ;  /* 0x0000000000007948 */ /* 0x000fea0003800000 */
[----:B------:R-:W2:Y:S01]  /*2d70*/  S2UR UR6, SR_CgaCtaId ;  /* 0x00000000000679c3 */ /* 0x000ea20000008800 */
[----:B------:R-:W-:Y:S01]  /*2d80*/  UMOV UR4, 0x400 ;  /* 0x0000040000047882 */ /* 0x000fe20000000000 */
[----:B------:R-:W-:-:S06]  /*2d90*/  NOP ;  /* 0x0000000000007918 */ /* 0x000fcc0000000000 */
[----:B------:R-:W-:Y:S06]  /*2da0*/  BAR.ARV 0x6, 0xa0 ;  /* 0x0182800000007b1d */ /* 0x000fec0000002000 */
[----:B------:R-:W4:Y:S01]  /*2db0*/  LDCU UR7, c[0x0][0x38c] ;  /* 0x00007180ff0777ac */ /* 0x000f220008000800 */
[----:B------:R-:W-:Y:S01]  /*2dc0*/  IMAD.MOV.U32 R11, RZ, RZ, 0x1 ;  /* 0x00000001ff0b7424 */ /* 0x000fe200078e00ff */
[----:B------:R-:W-:Y:S01]  /*2dd0*/  CS2R R8, SRZ ;  /* 0x0000000000087805 */ /* 0x000fe2000001ff00 */
[----:B------:R-:W-:Y:S01]  /*2de0*/  IMAD.MOV.U32 R10, RZ, RZ, RZ ;  /* 0x000000ffff0a7224 */ /* 0x000fe200078e00ff */
[----:B------:R-:W-:Y:S01]  /*2df0*/  UMOV UR18, URZ ;  /* 0x000000ff00127c82 */ /* 0x000fe20008000000 */
[----:B------:R-:W-:Y:S01]  /*2e00*/  UMOV UR17, URZ ;  /* 0x000000ff00117c82 */ /* 0x000fe20008000000 */
[----:B------:R-:W-:Y:S01]  /*2e10*/  UMOV UR20, 0x0 ;  /* 0x0000000000147882 */ /* 0x000fe20000000000 */
[----:B------:R-:W-:Y:S01]  /*2e20*/  UMOV UR21, 0x4400490 ;  /* 0x0440049000157882 */ /* 0x000fe20000000000 */
[----:B--2---:R-:W-:Y:S01]  /*2e30*/  ULEA UR6, UR6, UR4, 0x18 ;  /* 0x0000000406067291 */ /* 0x004fe2000f8ec0ff */
[----:B------:R-:W2:Y:S03]  /*2e40*/  LDCU UR4, c[0x0][0x38c] ;  /* 0x00007180ff0477ac */ /* 0x000ea60008000800 */
[----:B------:R-:W-:-:S02]  /*2e50*/  UIADD3 UR11, UPT, UPT, UR6, 0x6400, URZ ;  /* 0x00006400060b7890 */ /* 0x000fc4000fffe0ff */
[----:B----4-:R-:W-:-:S03]  /*2e60*/  UIADD3 UR7, UPT, UPT, UR7, 0x1f, URZ ;  /* 0x0000001f07077890 */ /* 0x010fc6000fffe0ff */
[----:B-1----:R-:W1:Y:S01]  /*2e70*/  LDS R0, [UR6+0x150] ;  /* 0x00015006ff007984 */ /* 0x002e620008000800 */
[----:B------:R-:W-:Y:S02]  /*2e80*/  UIADD3 UR12, UPT, UPT, UR6, 0x8c00, URZ ;  /* 0x00008c00060c7890 */ /* 0x000fe4000fffe0ff */
[----:B------:R-:W-:Y:S02]  /*2e90*/  USHF.R.S32.HI UR5, URZ, 0x1f, UR7 ;  /* 0x0000001fff057899 */ /* 0x000fe40008011407 */
[----:B------:R-:W-:Y:S02]  /*2ea0*/  USHF.R.U32.HI UR11, URZ, 0x4, UR11 ;  /* 0x00000004ff0b7899 */ /* 0x000fe4000801160b */
[----:B------:R-:W-:Y:S02]  /*2eb0*/  ULEA.HI UR5, UR5, UR7, URZ, 0x5 ;  /* 0x0000000705057291 */ /* 0x000fe4000f8f28ff */
[----:B------:R-:W-:Y:S02]  /*2ec0*/  USHF.R.U32.HI UR12, URZ, 0x4, UR12 ;  /* 0x00000004ff0c7899 */ /* 0x000fe4000801160c */
[----:B------:R-:W-:-:S02]  /*2ed0*/  USHF.R.S32.HI UR5, URZ, 0x5, UR5 ;  /* 0x00000005ff057899 */ /* 0x000fc40008011405 */
[----:B------:R-:W-:Y:S02]  /*2ee0*/  ULOP3.LUT UR11, UR11, 0x3fff, URZ, 0xc0, !UPT ;  /* 0x00003fff0b0b7892 */ /* 0x000fe4000f8ec0ff */
[----:B------:R-:W-:Y:S02]  /*2ef0*/  UISETP.LT.AND UP0, UPT, UR5, 0x1, UPT ;  /* 0x000000010500788c */ /* 0x000fe4000bf01270 */
[----:B------:R-:W-:Y:S02]  /*2f00*/  ULOP3.LUT UR12, UR12, 0x3fff, URZ, 0xc0, !UPT ;  /* 0x00003fff0c0c7892 */ /* 0x000fe4000f8ec0ff */
[----:B------:R-:W-:Y:S02]  /*2f10*/  USEL UR10, UR5, 0x1, !UP0 ;  /* 0x00000001050a7887 */ /* 0x000fe4000c000000 */
[----:B------:R-:W-:Y:S02]  /*2f20*/  ULOP3.LUT UR11, UR11, 0x10000, URZ, 0xfc, !UPT ;  /* 0x000100000b0b7892 */ /* 0x000fe4000f8efcff */
[----:B------:R-:W-:-:S02]  /*2f30*/  ULOP3.LUT UR12, UR12, 0x10000, URZ, 0xfc, !UPT ;  /* 0x000100000c0c7892 */ /* 0x000fc4000f8efcff */
[----:B------:R-:W-:Y:S02]  /*2f40*/  UIADD3 UR10, UPT, UPT, -UR10, URZ, URZ ;  /* 0x000000ff0a0a7290 */ /* 0x000fe4000fffe1ff */
[----:B--2---:R-:W-:Y:S01]  /*2f50*/  UISETP.GE.AND UP3, UPT, UR4, 0x1, UPT ;  /* 0x000000010400788c */ /* 0x004fe2000bf66270 */
[----:B-1----:R-:W-:-:S15]  /*2f60*/  R2UR UR19, R0 ;  /* 0x00000000001372ca */ /* 0x002fde00000e0000 */
.L_x_60:
[----:B------:R-:W-:Y:S02]  /*2f70*/  LEA R0, R10, UR6, 0x3 ;  /* 0x000000060a007c11 */ /* 0x000fe4000f8e18ff */
[----:B------:R-:W-:Y:S02]  /*2f80*/  SHF.L.U32 R2, R9, 0x1f, RZ ;  /* 0x0000001f09027819 */ /* 0x000fe400000006ff */
[----:B------:R-:W-:Y:S01]  /*2f90*/  PLOP3.LUT P0, PT, PT, PT, UP3, 0x80, 0x8 ;  /* 0x000000000008781c */ /* 0x000fe20003f0f038 */
[----:B------:R-:W-:Y:S01]  /*2fa0*/  VIADD R3, R0, 0xb0 ;  /* 0x000000b000037836 */ /* 0x000fe20000000000 */
[----:B-1----:R-:W1:Y:S02]  /*2fb0*/  SYNCS.PHASECHK.TRANS64.TRYWAIT P1, [R0+URZ+0xa0], R2 ;  /* 0x0000a002000075a7 */ /* 0x002e6400080211ff */
[----:B-1--4-:R-:W-:Y:S09]  /*2fc0*/  @!P1 BRA `(.L_x_54) ;  /* 0x0000006000f09947 */ /* 0x012ff20003800000 */
.L_x_143:
[----:B------:R-:W-:Y:S01]  /*2fd0*/  LEA R4, R10, UR6, 0x4 ;  /* 0x000000060a047c11 */ /* 0x000fe2000f8e20ff */
[----:B------:R-:W-:Y:S01]  /*2fe0*/  @UP3 ULEA UR4, UR17, UR6, 0x3 ;  /* 0x0000000611043291 */ /* 0x000fe2000f8e18ff */
[----:B------:R-:W-:Y:S01]  /*2ff0*/  PLOP3.LUT P2, PT, PT, PT, PT, 0x80, 0x8 ;  /* 0x000000000008781c */ /* 0x000fe20003f4f070 */
[----:B------:R-:W-:Y:S01]  /*3000*/  ULEA UR9, UR18, UR6, 0x3 ;  /* 0x0000000612097291 */ /* 0x000fe2000f8e18ff */
[----:B------:R-:W-:Y:S02]  /*3010*/  PRMT R3, RZ, 0x654, R3 ;  /* 0x00000654ff037816 */ /* 0x000fe40000000003 */
[----:B------:R-:W2:Y:S01]  /*3020*/  LDS.128 R4, [R4+0x130] ;  /* 0x0001300004047984 */ /* 0x000ea20000000c00 */
[----:B-1----:R-:W-:Y:S02]  /*3030*/  @P0 SHF.L.U32 R2, R8, 0x1f, RZ ;  /* 0x0000001f08020819 */ /* 0x002fe400000006ff */
[----:B------:R-:W-:Y:S01]  /*3040*/  SHF.L.U32 R0, R11, 0x1f, RZ ;  /* 0x0000001f0b007819 */ /* 0x000fe200000006ff */
[----:B------:R-:W-:Y:S01]  /*3050*/  @!PT LDS RZ, [RZ] ;  /* 0x00000000fffff984 */ /* 0x000fe20000000800 */
[----:B------:R-:W-:Y:S01]  /*3060*/  @!PT LDS RZ, [RZ] ;  /* 0x00000000fffff984 */ /* 0x000fe20000000800 */
[----:B------:R-:W-:Y:S01]  /*3070*/  @!PT LDS RZ, [RZ] ;  /* 0x00000000fffff984 */ /* 0x000fe20000000800 */
[----:B------:R-:W-:Y:S01]  /*3080*/  @!PT LDS RZ, [RZ] ;  /* 0x00000000fffff984 */ /* 0x000fe20000000800 */
[----:B------:R1:W-:Y:S06]  /*3090*/  MEMBAR.ALL.CTA ;  /* 0x0000000000007992 */ /* 0x0003ec0000008000 */
[----:B-1----:R-:W1:Y:S02]  /*30a0*/  FENCE.VIEW.ASYNC.S ;  /* 0x00000000000073c6 */ /* 0x002e640000000000 */
[----:B-1----:R1:W-:Y:S01]  /*30b0*/  SYNCS.ARRIVE.TRANS64.RED.A1T0 RZ, [R3+URZ], RZ ;  /* 0x000000ff03ff79a7 */ /* 0x0023e200081004ff */
[----:B------:R1:W4:Y:S01]  /*30c0*/  @P0 SYNCS.PHASECHK.TRANS64.TRYWAIT P2, [UR4], R2 ;  /* 0x00000002ff0005a7 */ /* 0x0003220008041104 */
[----:B--2---:R-:W-:Y:S01]  /*30d0*/  LOP3.LUT P1, RZ, R6, 0x1, RZ, 0xc0, !PT ;  /* 0x0000000106ff7812 */ /* 0x004fe2000782c0ff */
[----:B------:R-:W2:Y:S02]  /*30e0*/  SYNCS.PHASECHK.TRANS64.TRYWAIT P0, [UR9+0xe0], R0 ;  /* 0x0000e000ff0075a7 */ /* 0x000ea40008001109 */
[----:B-12-4-:R-:W-:Y:S10]  /*30f0*/  @!P0 BRA `(.L_x_55) ;  /* 0x0000006000b88947 */ /* 0x016ff40003800000 */
.L_x_145:
[----:B------:R-:W-:Y:S01]  /*3100*/  IADD3 R10, PT, PT, R10, 0x1, RZ ;  /* 0x000000010a0a7810 */ /* 0x000fe20007ffe0ff */
[----:B------:R-:W-:Y:S06]  /*3110*/  BRA.U !UP3, `(.L_x_56) ;  /* 0x000000010ba07547 */ /* 0x000fec000b800000 */
[----:B------:R-:W-:Y:S02]  /*3120*/  ULEA.HI UR8, UR18, UR18, URZ, 0x1 ;  /* 0x0000001212087291 */ /* 0x000fe4000f8f08ff */
[----:B------:R-:W-:Y:S02]  /*3130*/  UPLOP3.LUT UP4, UPT, UPT, UPT, UPT, 0x40, 0x4 ;  /* 0x000000000004789c */ /* 0x000fe40003f8e870 */
[----:B------:R-:W-:Y:S02]  /*3140*/  USHF.L.U32 UR4, UR8, 0x7, URZ ;  /* 0x0000000708047899 */ /* 0x000fe400080006ff */
[----:B------:R-:W-:Y:S02]  /*3150*/  ULOP3.LUT UR8, UR8, 0xffe, URZ, 0xc0, !UPT ;  /* 0x00000ffe08087892 */ /* 0x000fe4000f8ec0ff */
[----:B------:R-:W-:Y:S02]  /*3160*/  ULOP3.LUT UR4, UR4, 0xffffff00, URZ, 0xc0, !UPT ;  /* 0xffffff0004047892 */ /* 0x000fe4000f8ec0ff */
[----:B------:R-:W-:-:S02]  /*3170*/  UIADD3 UR8, UPT, UPT, -UR8, UR18, URZ ;  /* 0x0000001208087290 */ /* 0x000fc4000fffe1ff */
[----:B------:R-:W-:Y:S01]  /*3180*/  UIADD3 UR4, UPT, UPT, UR19, UR4, URZ ;  /* 0x0000000413047290 */ /* 0x000fe2000fffe0ff */
[----:B------:R-:W-:Y:S01]  /*3190*/  UMOV UR16, UR10 ;  /* 0x0000000a00107c82 */ /* 0x000fe20008000000 */
[----:B------:R-:W-:Y:S02]  /*31a0*/  UMOV UR15, UR5 ;  /* 0x00000005000f7c82 */ /* 0x000fe40008000000 */
[----:B------:R-:W-:Y:S01]  /*31b0*/  ULEA UR8, UR8, UR4, 0x14 ;  /* 0x0000000408087291 */ /* 0x000fe2000f8ea0ff */
[----:B------:R-:W-:-:S11]  /*31c0*/  UMOV UR14, UR17 ;  /* 0x00000011000e7c82 */ /* 0x000fd60008000000 */
.L_x_59:
[----:B------:R-:W-:Y:S02]  /*31d0*/  UIADD3 UR16, UPT, UPT, UR16, 0x1, URZ ;  /* 0x0000000110107890 */ /* 0x000fe4000fffe0ff */
[----:B--2---:R-:W-:Y:S02]  /*31e0*/  ULEA UR7, UR14, UR6, 0x3 ;  /* 0x000000060e077291 */ /* 0x004fe4000f8e18ff */
[----:B------:R-:W-:Y:S01]  /*31f0*/  UISETP.NE.AND UP0, UPT, UR16, URZ, UPT ;  /* 0x000000ff1000728c */ /* 0x000fe2000bf05270 */
[----:B----4-:R-:W-:Y:S10]  /*3200*/  @P2 BRA `(.L_x_57) ;  /* 0x00000000000c2947 */ /* 0x010ff40003800000 */
[----:B-1----:R-:W-:Y:S04]  /*3210*/  SHF.L.U32 R2, R8, 0x1f, RZ ;  /* 0x0000001f08027819 */ /* 0x002fe800000006ff */
[----:B------:R-:W1:Y:S02]  /*3220*/  SYNCS.PHASECHK.TRANS64.TRYWAIT P0, [UR7], R2 ;  /* 0x00000002ff0075a7 */ /* 0x000e640008001107 */
[----:B-1----:R-:W-:Y:S05]  /*3230*/  @!P0 BRA `(.L_x_58) ;  /* 0x0000006000808947 */ /* 0x002fea0003800000 */
.L_x_57:
[----:B------:R-:W-:Y:S01]  /*3240*/  UISETP.NE.AND UP1, UPT, UR15, 0x1, UPT ;  /* 0x000000010f00788c */ /* 0x000fe2000bf25270 */
[----:B------:R-:W-:Y:S01]  /*3250*/  PLOP3.LUT P2, PT, PT, PT, PT, 0x80, 0x8 ;  /* 0x000000000008781c */ /* 0x000fe20003f4f070 */
[----:B------:R-:W-:Y:S02]  /*3260*/  UIADD3 UR17, UPT, UPT, UR14, 0x1, URZ ;  /* 0x000000010e117890 */ /* 0x000fe4000fffe0ff */
[----:B------:R-:W-:Y:S02]  /*3270*/  ULEA UR22, UR14, UR12, 0x9 ;  /* 0x0000000c0e167291 */ /* 0x000fe4000f8e48ff */
[----:B------:R-:W-:Y:S01]  /*3280*/  UISETP.NE.AND UP2, UPT, UR17, 0x5, UPT ;  /* 0x000000051100788c */ /* 0x000fe2000bf45270 */
[----:B------:R-:W-:Y:S01]  /*3290*/  PLOP3.LUT P0, PT, PT, PT, UP1, 0x80, 0x8 ;  /* 0x000000000008781c */ /* 0x000fe20003f0f018 */
[----:B------:R-:W-:Y:S02]  /*32a0*/  ULEA UR24, UR14, UR11, 0x7 ;  /* 0x0000000b0e187291 */ /* 0x000fe4000f8e38ff */
[----:B------:R-:W-:Y:S02]  /*32b0*/  USEL UR13, URZ, 0x1, UP2 ;  /* 0x00000001ff0d7887 */ /* 0x000fe40009000000 */
[----:B------:R-:W-:Y:S02]  /*32c0*/  USEL UR17, UR17, URZ, UP2 ;  /* 0x000000ff11117287 */ /* 0x000fe40009000000 */
[----:B------:R-:W-:Y:S02]  /*32d0*/  UIADD3 UR7, UPT, UPT, UR7, 0x28, URZ ;  /* 0x0000002807077890 */ /* 0x000fe4000fffe0ff */
[----:B------:R-:W-:Y:S01]  /*32e0*/  @UP1 ULEA UR4, UR17, UR6, 0x3 ;  /* 0x0000000611041291 */ /* 0x000fe2000f8e18ff */
[----:B------:R-:W-:Y:S01]  /*32f0*/  LOP3.LUT R8, R8, UR13, RZ, 0x3c, !PT ;  /* 0x0000000d08087c12 */ /* 0x000fe2000f8e3cff */
[----:B------:R-:W-:Y:S01]  /*3300*/  UMOV UR23, 0xc0004010 ;  /* 0xc000401000177882 */ /* 0x000fe20000000000 */
[----:B------:R-:W-:Y:S01]  /*3310*/  UMOV UR25, 0xc0004010 ;  /* 0xc000401000197882 */ /* 0x000fe20000000000 */
[----:B------:R-:W-:Y:S01]  /*3320*/  UIADD3 UR15, UPT, UPT, UR15, -0x1, URZ ;  /* 0xffffffff0f0f7890 */ /* 0x000fe2000fffe0ff */
[----:B-1----:R-:W-:Y:S01]  /*3330*/  @P0 SHF.L.U32 R0, R8, 0x1f, RZ ;  /* 0x0000001f08000819 */ /* 0x002fe200000006ff */
[----:B------:R-:W-:Y:S03]  /*3340*/  UMOV UR14, UR17 ;  /* 0x00000011000e7c82 */ /* 0x000fe60008000000 */
[----:B------:R2:W4:Y:S01]  /*3350*/  @P0 SYNCS.PHASECHK.TRANS64.TRYWAIT P2, [UR4], R0 ;  /* 0x00000000ff0005a7 */ /* 0x0005220008041104 */
[----:B------:R2:W-:Y:S01]  /*3360*/  UTCQMMA gdesc[UR24], gdesc[UR22], tmem[UR8], tmem[UR20], idesc[UR21], UP4 ;  /* 0x00ff1416180075ea */ /* 0x0005e2000a000308 */
[----:B------:R-:W-:Y:S01]  /*3370*/  UPLOP3.LUT UP4, UPT, UPT, UPT, UPT, 0x80, 0x8 ;  /* 0x000000000008789c */ /* 0x000fe20003f8f070 */
[----:B------:R2:W-:Y:S01]  /*3380*/  UTCBAR [UR7], URZ ;  /* 0x000000ff070073e9 */ /* 0x0005e200080000ff */
[----:B------:R-:W-:Y:S09]  /*3390*/  BRA.U UP0, `(.L_x_59) ;  /* 0xfffffffd008c7547 */ /* 0x000ff2000b83ffff */
.L_x_56:
[----:B------:R-:W-:Y:S01]  /*33a0*/  UIADD3 UR18, UPT, UPT, UR18, 0x1, URZ ;  /* 0x0000000112127890 */ /* 0x000fe2000fffe0ff */
[C---:B------:R-:W-:Y:S01]  /*33b0*/  ISETP.NE.AND P0, PT, R10.reuse, 0x2, PT ;  /* 0x000000020a00780c */ /* 0x040fe20003f05270 */
[----:B------:R-:W-:Y:S02]  /*33c0*/  UIADD3 UR9, UPT, UPT, UR9, 0xc0, URZ ;  /* 0x000000c009097890 */ /* 0x000fe4000fffe0ff */
[----:B------:R-:W-:Y:S01]  /*33d0*/  UISETP.NE.AND UP0, UPT, UR18, 0x4, UPT ;  /* 0x000000041200788c */ /* 0x000fe2000bf05270 */
[----:B-12---:R-:W-:Y:S02]  /*33e0*/  SEL R0, RZ, 0x1, P0 ;  /* 0x00000001ff007807 */ /* 0x006fe40000000000 */
[----:B------:R-:W-:Y:S01]  /*33f0*/  SEL R10, R10, RZ, P0 ;  /* 0x000000ff0a0a7207 */ /* 0x000fe20000000000 */
[----:B------:R-:W-:Y:S01]  /*3400*/  USEL UR4, URZ, 0x1, UP0 ;  /* 0x00000001ff047887 */ /* 0x000fe20008000000 */
[----:B------:R-:W-:Y:S01]  /*3410*/  LOP3.LUT R9, R9, R0, RZ, 0x3c, !PT ;  /* 0x0000000009097212 */ /* 0x000fe200078e3cff */
[----:B------:R-:W-:Y:S01]  /*3420*/  USEL UR18, UR18, URZ, UP0 ;  /* 0x000000ff12127287 */ /* 0x000fe20008000000 */
[----:B------:R1:W-:Y:S03]  /*3430*/  UTCBAR [UR9], URZ ;  /* 0x000000ff090073e9 */ /* 0x0003e600080000ff */
[----:B------:R-:W-:Y:S01]  /*3440*/  LOP3.LUT R11, R11, UR4, RZ, 0x3c, !PT ;  /* 0x000000040b0b7c12 */ /* 0x000fe2000f8e3cff */
[----:B------:R-:W-:Y:S07]  /*3450*/  @P1 BRA `(.L_x_60) ;  /* 0xfffffff800c41947 */ /* 0x000fee000383ffff */
[----:B------:R-:W2:Y:S01]  /*3460*/  S2UR UR4, SR_CgaCtaId ;  /* 0x00000000000479c3 */ /* 0x000ea20000008800 */
[----:B------:R-:W-:Y:S01]  /*3470*/  ELECT P0, URZ, PT ;  /* 0x0000000000ff782f */ /* 0x000fe20003800000 */
[----:B------:R-:W-:Y:S01]  /*3480*/  IMAD.MOV.U32 R0, RZ, RZ, 0x1 ;  /* 0x00000001ff007424 */ /* 0x000fe200078e00ff */
[----:B------:R-:W-:Y:S01]  /*3490*/  UIADD3 UR6, UPT, UPT, UR6, 0xe0, URZ ;  /* 0x000000e006067890 */ /* 0x000fe2000fffe0ff */
[----:B------:R-:W-:Y:S01]  /*34a0*/  SHF.L.U32 R2, R11, 0x1f, RZ ;  /* 0x0000001f0b027819 */ /* 0x000fe200000006ff */
[----:B------:R-:W-:-:S03]  /*34b0*/  UMOV UR5, 0x40 ;  /* 0x0000004000057882 */ /* 0x000fc60000000000 */
[----:B------:R-:W-:Y:S01]  /*34c0*/  UVIRTCOUNT.DEALLOC.SMPOOL 0x80 ;  /* 0x000000800000784c */ /* 0x000fe20000000000 */
[----:B--2---:R-:W-:Y:S02]  /*34d0*/  ULEA UR4, UR4, UR5, 0x18 ;  /* 0x0000000504047291 */ /* 0x004fe4000f8ec0ff */
[----:B------:R-:W-:-:S07]  /*34e0*/  ULEA UR5, UR18, UR6, 0x3 ;  /* 0x0000000612057291 */ /* 0x000fce000f8e18ff */
[----:B------:R2:W-:Y:S02]  /*34f0*/  @P0 STS.U8 [UR4+0x1c], R0 ;  /* 0x00001c00ff000988 */ /* 0x0005e40008000004 */
[----:B------:R-:W3:Y:S02]  /*3500*/  SYNCS.PHASECHK.TRANS64.TRYWAIT P0, [UR5], R2 ;  /* 0x00000002ff0075a7 */ /* 0x000ee40008001105 */
[----:B--23--:R-:W-:Y:S05]  /*3510*/  @!P0 BRA `(.L_x_61) ;  /* 0x0000005c00e08947 */ /* 0x00cfea0003800000 */
.L_x_148:
[----:B------:R-:W-:-:S04]  /*3520*/  UIADD3 UR7, UPT, UPT, UR18, 0x1, URZ ;  /* 0x0000000112077890 */ /* 0x000fc8000fffe0ff */
[----:B------:R-:W-:-:S04]  /*3530*/  UISETP.NE.AND UP0, UPT, UR7, 0x4, UPT ;  /* 0x000000040700788c */ /* 0x000fc8000bf05270 */
[----:B------:R-:W-:Y:S02]  /*3540*/  USEL UR8, URZ, 0x1, UP0 ;  /* 0x00000001ff087887 */ /* 0x000fe40008000000 */
[----:B------:R-:W-:-:S04]  /*3550*/  USEL UR7, UR7, URZ, UP0 ;  /* 0x000000ff07077287 */ /* 0x000fc80008000000 */
[----:B------:R-:W-:Y:S01]  /*3560*/  ULEA UR5, UR7, UR6, 0x3 ;  /* 0x0000000607057291 */ /* 0x000fe2000f8e18ff */
[----:B--2---:R-:W-:-:S04]  /*3570*/  LOP3.LUT R2, R11, UR8, RZ, 0x3c, !PT ;  /* 0x000000080b027c12 */ /* 0x004fc8000f8e3cff */
[----:B------:R-:W-:-:S04]  /*3580*/  SHF.L.U32 R3, R2, 0x1f, RZ ;  /* 0x0000001f02037819 */ /* 0x000fc800000006ff */
[----:B------:R-:W2:Y:S02]  /*3590*/  SYNCS.PHASECHK.TRANS64.TRYWAIT P0, [UR5], R3 ;  /* 0x00000003ff0075a7 */ /* 0x000ea40008001105 */
[----:B--2---:R-:W-:Y:S05]  /*35a0*/  @!P0 BRA `(.L_x_62) ;  /* 0x0000005c00d48947 */ /* 0x004fea0003800000 */
.L_x_150:
[----:B------:R-:W-:-:S04]  /*35b0*/  UIADD3 UR7, UPT, UPT, UR7, 0x1, URZ ;  /* 0x0000000107077890 */ /* 0x000fc8000fffe0ff */
[----:B------:R-:W-:-:S04]  /*35c0*/  UISETP.NE.AND UP0, UPT, UR7, 0x4, UPT ;  /* 0x000000040700788c */ /* 0x000fc8000bf05270 */
[----:B------:R-:W-:Y:S02]  /*35d0*/  USEL UR8, URZ, 0x1, UP0 ;  /* 0x00000001ff087887 */ /* 0x000fe40008000000 */
[----:B------:R-:W-:-:S04]  /*35e0*/  USEL UR7, UR7, URZ, UP0 ;  /* 0x000000ff07077287 */ /* 0x000fc80008000000 */
[----:B------:R-:W-:Y:S01]  /*35f0*/  ULEA UR5, UR7, UR6, 0x3 ;  /* 0x0000000607057291 */ /* 0x000fe2000f8e18ff */
[----:B------:R-:W-:-:S04]  /*3600*/  LOP3.LUT R2, R2, UR8, RZ, 0x3c, !PT ;  /* 0x0000000802027c12 */ /* 0x000fc8000f8e3cff */
[----:B--2---:R-:W-:-:S04]  /*3610*/  SHF.L.U32 R3, R2, 0x1f, RZ ;  /* 0x0000001f02037819 */ /* 0x004fc800000006ff */
[----:B------:R-:W2:Y:S02]  /*3620*/  SYNCS.PHASECHK.TRANS64.TRYWAIT P0, [UR5], R3 ;  /* 0x00000003ff0075a7 */ /* 0x000ea40008001105 */
[----:B--2---:R-:W-:Y:S05]  /*3630*/  @!P0 BRA `(.L_x_63) ;  /* 0x0000005c00c88947 */ /* 0x004fea0003800000 */
.L_x_152:
[----:B------:R-:W-:-:S04]  /*3640*/  UIADD3 UR7, UPT, UPT, UR7, 0x1, URZ ;  /* 0x0000000107077890 */ /* 0x000fc8000fffe0ff */
[----:B------:R-:W-:-:S04]  /*3650*/  UISETP.NE.AND UP0, UPT, UR7, 0x4, UPT ;  /* 0x000000040700788c */ /* 0x000fc8000bf05270 */
[----:B------:R-:W-:Y:S02]  /*3660*/  USEL UR5, URZ, 0x1, UP0 ;  /* 0x00000001ff057887 */ /* 0x000fe40008000000 */
[----:B------:R-:W-:-:S04]  /*3670*/  USEL UR7, UR7, URZ, UP0 ;  /* 0x000000ff07077287 */ /* 0x000fc80008000000 */
[----:B------:R-:W-:Y:S01]  /*3680*/  ULEA UR7, UR7, UR6, 0x3 ;  /* 0x0000000607077291 */ /* 0x000fe2000f8e18ff */
[----:B------:R-:W-:-:S04]  /*3690*/  LOP3.LUT R2, R2, UR5, RZ, 0x3c, !PT ;  /* 0x0000000502027c12 */ /* 0x000fc8000f8e3cff */
[----:B------:R-:W-:-:S04]  /*36a0*/  SHF.L.U32 R2, R2, 0x1f, RZ ;  /* 0x0000001f02027819 */ /* 0x000fc800000006ff */
[----:B------:R-:W3:Y:S02]  /*36b0*/  SYNCS.PHASECHK.TRANS64.TRYWAIT P0, [UR7], R2 ;  /* 0x00000002ff0075a7 */ /* 0x000ee40008001107 */
[----:B---3--:R-:W-:Y:S05]  /*36c0*/  @!P0 BRA `(.L_x_64) ;  /* 0x0000005c00bc8947 */ /* 0x008fea0003800000 */
.L_x_154:
[----:B------:R-:W-:Y:S01]  /*36d0*/  NOP ;  /* 0x0000000000007918 */ /* 0x000fe20000000000 */
[----:B--2---:R-:W2:Y:S01]  /*36e0*/  LDS R0, [UR4+0x14] ;  /* 0x00001404ff007984 */ /* 0x004ea20008000800 */
[----:B------:R-:W-:Y:S01]  /*36f0*/  ULOP3.LUT UR6, UR19, 0xffff, URZ, 0xc0, !UPT ;  /* 0x0000ffff13067892 */ /* 0x000fe2000f8ec0ff */
[----:B------:R-:W-:Y:S01]  /*3700*/  UMOV UR8, 0xffff ;  /* 0x0000ffff00087882 */ /* 0x000fe20000000000 */
[----:B------:R-:W-:Y:S02]  /*3710*/  UMOV UR5, 0x1 ;  /* 0x0000000100057882 */ /* 0x000fe40000000000 */
[----:B------:R-:W-:-:S04]  /*3720*/  USHF.R.U32.HI UR6, URZ, 0x5, UR6 ;  /* 0x00000005ff067899 */ /* 0x000fc80008011606 */
[----:B------:R-:W-:Y:S02]  /*3730*/  USHF.L.U32 UR8, UR8, UR6, URZ ;  /* 0x0000000608087299 */ /* 0x000fe400080006ff */
[----:B------:R-:W-:-:S04]  /*3740*/  USHF.L.U32 UR5, UR5, UR6, URZ ;  /* 0x0000000605057299 */ /* 0x000fc800080006ff */
[----:B--2---:R-:W-:-:S04]  /*3750*/  LOP3.LUT R0, R0, UR8, RZ, 0xc0, !PT ;  /* 0x0000000800007c12 */ /* 0x004fc8000f8ec0ff */
[----:B------:R-:W-:-:S13]  /*3760*/  ISETP.NE.AND P0, PT, R0, UR8, PT ;  /* 0x0000000800007c0c */ /* 0x000fda000bf05270 */
[----:B------:R-:W-:Y:S05]  /*3770*/  @P0 BRA `(.L_x_65) ;  /* 0x0000000000580947 */ /* 0x000fea0003800000 */
[----:B------:R-:W2:Y:S02]  /*3780*/  LDS R0, [UR4+0x18] ;  /* 0x00001804ff007984 */ /* 0x000ea40008000800 */
[----:B--2---:R-:W-:-:S04]  /*3790*/  LOP3.LUT R0, R0, UR5, RZ, 0xc0, !PT ;  /* 0x0000000500007c12 */ /* 0x004fc8000f8ec0ff */
[----:B------:R-:W-:-:S13]  /*37a0*/  ISETP.NE.AND P0, PT, R0, UR5, PT ;  /* 0x0000000500007c0c */ /* 0x000fda000bf05270 */
[----:B------:R-:W-:Y:S05]  /*37b0*/  @P0 BRA `(.L_x_66) ;  /* 0x00000000003c0947 */ /* 0x000fea0003800000 */
[----:B------:R-:W2:Y:S01]  /*37c0*/  S2R R2, SR_LANEID ;  /* 0x0000000000027919 */ /* 0x000ea20000000000 */
[----:B------:R-:W-:Y:S01]  /*37d0*/  ULOP3.LUT UR8, URZ, UR8, URZ, 0x33, !UPT ;  /* 0x00000008ff087292 */ /* 0x000fe2000f8e33ff */
[----:B------:R-:W-:Y:S02]  /*37e0*/  VOTEU.ANY UR7, UPT, PT ;  /* 0x0000000000077886 */ /* 0x000fe400038e0100 */
[----:B------:R-:W-:-:S03]  /*37f0*/  UFLO.U32 UR7, UR7 ;  /* 0x00000007000772bd */ /* 0x000fc600080e0000 */
[----:B------:R-:W-:-:S04]  /*3800*/  IMAD.U32 R0, RZ, RZ, UR8 ;  /* 0x00000008ff007e24 */ /* 0x000fc8000f8e00ff */
[----:B------:R3:W1:Y:S02]  /*3810*/  REDUX UR6, R0 ;  /* 0x00000000000673c4 */ /* 0x0006640000000000 */
[----:B------:R1:W-:Y:S01]  /*3820*/  UTCATOMSWS.AND URZ, UR8 ;  /* 0x0000000800ff79e3 */ /* 0x0003e20008000000 */
[----:B--2---:R-:W-:Y:S02]  /*3830*/  ISETP.EQ.U32.AND P0, PT, R2, UR7, PT ;  /* 0x0000000702007c0c */ /* 0x004fe4000bf02070 */
[----:B---3--:R-:W-:Y:S02]  /*3840*/  LOP3.LUT R0, RZ, UR5, RZ, 0x33, !PT ;  /* 0x00000005ff007c12 */ /* 0x008fe4000f8e33ff */
[----:B-1----:R-:W-:Y:S02]  /*3850*/  MOV R2, UR6 ;  /* 0x0000000600027c02 */ /* 0x002fe40008000f00 */
[----:B------:R-:W1:Y:S07]  /*3860*/  REDUX UR5, R0 ;  /* 0x00000000000573c4 */ /* 0x000e6e0000000000 */
[----:B------:R2:W-:Y:S01]  /*3870*/  @P0 ATOMS.AND RZ, [UR4+0x14], R2 ;  /* 0x00001402ffff098c */ /* 0x0005e2000a800004 */
[----:B-1----:R-:W-:-:S05]  /*3880*/  IMAD.U32 R0, RZ, RZ, UR5 ;  /* 0x00000005ff007e24 */ /* 0x002fca000f8e00ff */
[----:B------:R2:W-:Y:S01]  /*3890*/  @P0 ATOMS.AND RZ, [UR4+0x18], R0 ;  /* 0x00001800ffff098c */ /* 0x0005e2000a800004 */
[----:B------:R-:W-:Y:S05]  /*38a0*/  BRA `(.L_x_67) ;  /* 0x0000000000147947 */ /* 0x000fea0003800000 */
.L_x_66:
[----:B------:R-:W-:Y:S02]  /*38b0*/  MOV R2, 0x38d0 ;  /* 0x000038d000027802 */ /* 0x000fe40000000f00 */
[----:B-1--45:R-:W-:Y:S05]  /*38c0*/  CALL.REL.NOINC `($__internal_0_$__cuda_sm10x_tcgen05_guardrail_trap_col_being_dealloced_not_returned_by_alloc) ;  /* 0x0000006000a07944 */ /* 0x032fea0003c00000 */
[----:B------:R-:W-:Y:S05]  /*38d0*/  BRA `(.L_x_67) ;  /* 0x0000000000087947 */ /* 0x000fea0003800000 */
.L_x_65:
[----:B------:R-:W-:Y:S02]  /*38e0*/  MOV R2, 0x3900 ;  /* 0x0000390000027802 */ /* 0x000fe40000000f00 */
[----:B-1--45:R-:W-:Y:S05]  /*38f0*/  CALL.REL.NOINC `($__internal_2_$__cuda_sm10x_tcgen05_guardrail_trap_unallocated_columns_being_dealloced) ;  /* 0x0000006000ac7944 */ /* 0x032fea0003c00000 */
.L_x_67:
[----:B------:R-:W-:Y:S01]  /*3900*/  NOP ;  /* 0x0000000000007918 */ /* 0x000fe20000000000 */
[----:B------:R-:W-:Y:S05]  /*3910*/  EXIT ;  /* 0x000000000000794d */ /* 0x000fea0003800000 */
.L_x_49:
[----:B------:R-:W-:-:S09]  /*3920*/  UISETP.NE.OR UP2, UPT, UR8, 0x3, !UP2 ;  /* 0x000000030800788c */ /* 0x000fd2000d745670 */
[----:B------:R-:W-:Y:S05]  /*3930*/  BRA.U UP2, `(.L_x_68) ;  /* 0x0000001102087547 */ /* 0x000fea000b800000 */
[----:B------:R-:W1:Y:S01]  /*3940*/  LDC R0, c[0x0][0xb30] ;  /* 0x0002cc00ff007b82 */ /* 0x000e620000000800 */
[----:B------:R-:W2:Y:S01]  /*3950*/  LDCU.64 UR8, c[0x0][0x888] ;  /* 0x00011100ff0877ac */ /* 0x000ea20008000a00 */
[----:B------:R-:W-:Y:S02]  /*3960*/  HFMA2 R27, -RZ, RZ, 0, 0 ;  /* 0x00000000ff1b7431 */ /* 0x000fe400000001ff */
[----:B------:R-:W-:Y:S01]  /*3970*/  IMAD.MOV.U32 R29, RZ, RZ, 0x1 ;  /* 0x00000001ff1d7424 */ /* 0x000fe200078e00ff */
[----:B------:R-:W-:Y:S01]  /*3980*/  MOV R25, 0x1000 ;  /* 0x0000100000197802 */ /* 0x000fe20000000f00 */
[----:B------:R-:W4:Y:S01]  /*3990*/  LDCU.64 UR4, c[0x0][0x890] ;  /* 0x00011200ff0477ac */ /* 0x000f220008000a00 */
[----:B------:R-:W-:Y:S01]  /*39a0*/  IMAD.MOV.U32 R28, RZ, RZ, RZ ;  /* 0x000000ffff1c7224 */ /* 0x000fe200078e00ff */
[----:B------:R-:W3:Y:S01]  /*39b0*/  LDC R24, c[0x0][0x370] ;  /* 0x0000dc00ff187b82 */ /* 0x000ee20000000800 */
[----:B------:R-:W-:Y:S01]  /*39c0*/  UMOV UR7, 0x400 ;  /* 0x0000040000077882 */ /* 0x000fe20000000000 */
[----:B------:R-:W-:-:S02]  /*39d0*/  UPLOP3.LUT UP1, UPT, UPT, UPT, UPT, 0x40, 0x4 ;  /* 0x000000000004789c */ /* 0x000fc40003f2e870 */
[----:B------:R-:W-:-:S04]  /*39e0*/  ULEA UR7, UR37, UR7, 0x18 ;  /* 0x0000000725077291 */ /* 0x000fc8000f8ec0ff */
[----:B------:R-:W3:Y:S01]  /*39f0*/  LDC R3, c[0x0][0xb0c] ;  /* 0x0002c300ff037b82 */ /* 0x000ee20000000800 */
[----:B------:R-:W-:Y:S02]  /*3a00*/  UIADD3 UR13, UPT, UPT, UR7, 0x68, URZ ;  /* 0x00000068070d7890 */ /* 0x000fe4000fffe0ff */
[----:B--2---:R-:W-:Y:S02]  /*3a10*/  UISETP.NE.U32.AND UP2, UPT, UR8, URZ, UPT ;  /* 0x000000ff0800728c */ /* 0x004fe4000bf45070 */
[----:B------:R-:W-:Y:S02]  /*3a20*/  UIADD3 UR33, UPT, UPT, UR7, 0x50, URZ ;  /* 0x0000005007217890 */ /* 0x000fe4000fffe0ff */
[----:B----4-:R-:W-:Y:S01]  /*3a30*/  UISETP.NE.U32.AND UP3, UPT, UR4, URZ, UPT ;  /* 0x000000ff0400728c */ /* 0x010fe2000bf65070 */
[----:B------:R-:W2:Y:S01]  /*3a40*/  LDC R18, c[0x0][0xb20] ;  /* 0x0002c800ff127b82 */ /* 0x000ea20000000800 */
[----:B-1----:R-:W-:Y:S01]  /*3a50*/  ISETP.NE.AND P1, PT, R0, 0x1, PT ;  /* 0x000000010000780c */ /* 0x002fe20003f25270 */
[----:B------:R-:W-:-:S02]  /*3a60*/  UISETP.NE.AND.EX UP2, UPT, UR9, URZ, UPT, UP2 ;  /* 0x000000ff0900728c */ /* 0x000fc4000bf45320 */
[----:B------:R-:W-:Y:S02]  /*3a70*/  UIADD3 UR25, UPT, UPT, UR7, 0x58, URZ ;  /* 0x0000005807197890 */ /* 0x000fe4000fffe0ff */
[----:B------:R-:W-:Y:S02]  /*3a80*/  UIADD3 UR17, UPT, UPT, UR7, 0x60, URZ ;  /* 0x0000006007117890 */ /* 0x000fe4000fffe0ff */
[----:B------:R-:W1:Y:S01]  /*3a90*/  LDC.64 R30, c[0x0][0x348] ;  /* 0x0000d200ff1e7b82 */ /* 0x000e620000000a00 */
[----:B------:R-:W-:Y:S02]  /*3aa0*/  UPRMT UR13, UR37, 0x654, UR13 ;  /* 0x00000654250d7896 */ /* 0x000fe4000800000d */
[----:B------:R-:W-:-:S05]  /*3ab0*/  UISETP.NE.AND.EX UP3, UPT, UR5, URZ, UPT, UP3 ;  /* 0x000000ff0500728c */ /* 0x000fca000bf65330 */
[----:B------:R-:W4:Y:S08]  /*3ac0*/  LDC.64 R16, c[0x0][0xb10] ;  /* 0x0002c400ff107b82 */ /* 0x000f300000000a00 */
[----:B------:R-:W1:Y:S08]  /*3ad0*/  LDC.64 R6, c[0x0][0xb18] ;  /* 0x0002c600ff067b82 */ /* 0x000e700000000a00 */
[----:B------:R-:W1:Y:S08]  /*3ae0*/  LDC.64 R4, c[0x0][0xb28] ;  /* 0x0002ca00ff047b82 */ /* 0x000e700000000a00 */
[----:B--23--:R-:W1:Y:S02]  /*3af0*/  LDC R19, c[0x0][0x374] ;  /* 0x0000dd00ff137b82 */ /* 0x00ce640000000800 */
.L_x_79:
[C---:B------:R-:W-:Y:S02]  /*3b00*/  LEA R0, R28.reuse, UR7, 0x3 ;  /* 0x000000071c007c11 */ /* 0x040fe4000f8e18ff */
[----:B------:R-:W-:Y:S02]  /*3b10*/  SHF.L.U32 R2, R27, 0x1f, RZ ;  /* 0x0000001f1b027819 */ /* 0x000fe400000006ff */
[----:B------:R-:W-:Y:S02]  /*3b20*/  LEA R20, R28, UR7, 0x4 ;  /* 0x000000071c147c11 */ /* 0x000fe4000f8e20ff */
[----:B--2---:R-:W2:Y:S02]  /*3b30*/  SYNCS.PHASECHK.TRANS64.TRYWAIT P0, [R0+URZ+0xa0], R2 ;  /* 0x0000a002000075a7 */ /* 0x004ea400080011ff */
[----:B--2---:R-:W-:Y:S05]  /*3b40*/  @!P0 BRA `(.L_x_69) ;  /* 0x0000005800b48947 */ /* 0x004fea0003800000 */
.L_x_155:
[----:B------:R-:W-:Y:S01]  /*3b50*/  ISETP.GE.AND P0, PT, R40, 0x1, PT ;  /* 0x000000012800780c */ /* 0x000fe20003f06270 */
[----:B------:R-:W3:Y:S01]  /*3b60*/  LDS.128 R20, [R20+0x130] ;  /* 0x0001300014147984 */ /* 0x000ee20000000c00 */
[----:B--2---:R-:W-:Y:S01]  /*3b70*/  VIADD R0, R0, 0xb0 ;  /* 0x000000b000007836 */ /* 0x004fe20000000000 */
[----:B------:R-:W-:Y:S01]  /*3b80*/  @!PT LDS RZ, [RZ] ;  /* 0x00000000fffff984 */ /* 0x000fe20000000800 */
[----:B------:R-:W-:Y:S01]  /*3b90*/  @!PT LDS RZ, [RZ] ;  /* 0x00000000fffff984 */ /* 0x000fe20000000800 */
[----:B------:R-:W-:Y:S01]  /*3ba0*/  @!PT LDS RZ, [RZ] ;  /* 0x00000000fffff984 */ /* 0x000fe20000000800 */
[----:B------:R-:W-:Y:S01]  /*3bb0*/  @!PT LDS RZ, [RZ] ;  /* 0x00000000fffff984 */ /* 0x000fe20000000800 */
[----:B------:R2:W-:Y:S06]  /*3bc0*/  MEMBAR.ALL.CTA ;  /* 0x0000000000007992 */ /* 0x0005ec0000008000 */
[----:B--2---:R-:W2:Y:S01]  /*3bd0*/  FENCE.VIEW.ASYNC.S ;  /* 0x00000000000073c6 */ /* 0x004ea20000000000 */
[----:B------:R-:W-:Y:S04]  /*3be0*/  PRMT R0, RZ, 0x654, R0 ;  /* 0x00000654ff007816 */ /* 0x000fe80000000000 */
[----:B--2---:R2:W-:Y:S01]  /*3bf0*/  SYNCS.ARRIVE.TRANS64.RED.A1T0 RZ, [R0+URZ], RZ ;  /* 0x000000ff00ff79a7 */ /* 0x0045e200081004ff */
[----:B---3--:R-:W-:Y:S11]  /*3c00*/  LOP3.LUT P3, RZ, R22, 0x1, RZ, 0xc0, !PT ;  /* 0x0000000116ff7812 */ /* 0x008ff6000786c0ff */
[----:B------:R-:W-:Y:S02]  /*3c10*/  @!UPT UIADD3 URZ, UPT, UPT, URZ, URZ, URZ ;  /* 0x000000fffffff290 */ /* 0x000fe4000fffe0ff */
[----:B------:R-:W-:Y:S02]  /*3c20*/  @P3 MOV R11, R20 ;  /* 0x00000014000b3202 */ /* 0x000fe40000000f00 */
[----:B------:R-:W-:Y:S01]  /*3c30*/  @P3 LOP3.LUT R10, R21, 0xffff, RZ, 0xc0, !PT ;  /* 0x0000ffff150a3812 */ /* 0x000fe200078ec0ff */
[----:B--2---:R-:W-:Y:S06]  /*3c40*/  @!P0 BRA `(.L_x_70) ;  /* 0x0000000000a48947 */ /* 0x004fec0003800000 */
[-C--:B-1----:R-:W-:Y:S01]  /*3c50*/  IMAD.HI.U32 R0, R19, R7.reuse, RZ ;  /* 0x0000000713007227 */ /* 0x082fe200078e00ff */
[----:B------:R-:W-:Y:S02]  /*3c60*/  ISETP.NE.AND P0, PT, R6, 0x1, PT ;  /* 0x000000010600780c */ /* 0x000fe40003f05270 */
[----:B------:R-:W-:Y:S01]  /*3c70*/  ISETP.NE.AND P2, PT, R40, 0x1, PT ;  /* 0x000000012800780c */ /* 0x000fe20003f45270 */
[----:B----4-:R-:W-:Y:S01]  /*3c80*/  IMAD.HI.U32 R9, R24, R16, RZ ;  /* 0x0000001018097227 */ /* 0x010fe200078e00ff */
[----:B------:R-:W-:Y:S02]  /*3c90*/  SHF.R.U32.HI R0, RZ, R18, R0 ;  /* 0x00000012ff007219 */ /* 0x000fe40000011600 */
[----:B------:R-:W-:Y:S01]  /*3ca0*/  ISETP.NE.AND P4, PT, R3, 0x1, PT ;  /* 0x000000010300780c */ /* 0x000fe20003f85270 */
[----:B------:R-:W-:Y:S01]  /*3cb0*/  IMAD.HI.U32 R13, R10, R7, RZ ;  /* 0x000000070a0d7227 */ /* 0x000fe200078e00ff */
[----:B------:R-:W-:Y:S02]  /*3cc0*/  SHF.R.U32.HI R9, RZ, R17, R9 ;  /* 0x00000011ff097219 */ /* 0x000fe40000011609 */
[----:B------:R-:W-:Y:S01]  /*3cd0*/  SEL R0, R19, R0, !P0 ;  /* 0x0000000013007207 */ /* 0x000fe20004000000 */
[----:B------:R-:W-:Y:S01]  /*3ce0*/  IMAD.HI.U32 R12, R11, R16, RZ ;  /* 0x000000100b0c7227 */ /* 0x000fe200078e00ff */
[----:B------:R-:W-:Y:S03]  /*3cf0*/  SEL R9, R24, R9, !P4 ;  /* 0x0000000918097207 */ /* 0x000fe60006000000 */
[-C--:B------:R-:W-:Y:S01]  /*3d00*/  IMAD.HI.U32 R8, R0, R4.reuse, RZ ;  /* 0x0000000400087227 */ /* 0x080fe200078e00ff */
[----:B------:R-:W-:Y:S03]  /*3d10*/  SHF.R.U32.HI R12, RZ, R17, R12 ;  /* 0x00000011ff0c7219 */ /* 0x000fe6000001160c */
[----:B------:R-:W-:Y:S01]  /*3d20*/  IMAD.HI.U32 R2, R9, R4, RZ ;  /* 0x0000000409027227 */ /* 0x000fe200078e00ff */
[-C--:B------:R-:W-:Y:S02]  /*3d30*/  @P2 SHF.R.U32.HI R0, RZ, R5.reuse, R8 ;  /* 0x00000005ff002219 */ /* 0x080fe40000011608 */
[----:B------:R-:W-:Y:S02]  /*3d40*/  SHF.R.U32.HI R8, RZ, R18, R13 ;  /* 0x00000012ff087219 */ /* 0x000fe4000001160d */
[----:B------:R-:W-:Y:S01]  /*3d50*/  @P2 SHF.R.U32.HI R9, RZ, R5, R2 ;  /* 0x00000005ff092219 */ /* 0x000fe20000011602 */
[----:B------:R-:W-:Y:S01]  /*3d60*/  IMAD R0, R40, R0, RZ ;  /* 0x0000000028007224 */ /* 0x000fe200078e02ff */
[----:B------:R-:W-:Y:S02]  /*3d70*/  SEL R8, R10, R8, !P0 ;  /* 0x000000080a087207 */ /* 0x000fe40004000000 */
[----:B------:R-:W-:Y:S01]  /*3d80*/  SEL R2, R11, R12, !P4 ;  /* 0x0000000c0b027207 */ /* 0x000fe20006000000 */
[----:B------:R-:W-:Y:S01]  /*3d90*/  IMAD R12, R40, R9, RZ ;  /* 0x00000009280c7224 */ /* 0x000fe200078e02ff */
[C---:B------:R-:W-:Y:S01]  /*3da0*/  ISETP.GE.AND P0, PT, R8.reuse, R0, PT ;  /* 0x000000000800720c */ /* 0x040fe20003f06270 */
[----:B------:R-:W-:Y:S03]  /*3db0*/  IMAD.HI.U32 R0, R8, R4, RZ ;  /* 0x0000000408007227 */ /* 0x000fe600078e00ff */
[----:B------:R-:W-:Y:S02]  /*3dc0*/  ISETP.GE.OR P0, PT, R2, R12, P0 ;  /* 0x0000000c0200720c */ /* 0x000fe40000706670 */
[-C--:B------:R-:W-:Y:S04]  /*3dd0*/  SHF.R.U32.HI R0, RZ, R5.reuse, R0 ;  /* 0x00000005ff007219 */ /* 0x080fe80000011600 */
[----:B------:R-:W-:Y:S05]  /*3de0*/  SEL R13, R8, R0, !P2 ;  /* 0x00000000080d7207 */ /* 0x000fea0005000000 */
[----:B------:R-:W-:Y:S02]  /*3df0*/  IMAD.MOV R12, RZ, RZ, -R13 ;  /* 0x000000ffff0c7224 */ /* 0x000fe400078e0a0d */
[----:B------:R-:W-:Y:S04]  /*3e00*/  @!P0 IMAD.HI.U32 R0, R2, R4, RZ ;  /* 0x0000000402008227 */ /* 0x000fe800078e00ff */
[----:B------:R-:W-:Y:S01]  /*3e10*/  IMAD R12, R40, R12, R8 ;  /* 0x0000000c280c7224 */ /* 0x000fe200078e0208 */
[----:B------:R-:W-:Y:S04]  /*3e20*/  @!P0 SHF.R.U32.HI R0, RZ, R5, R0 ;  /* 0x00000005ff008219 */ /* 0x000fe80000011600 */
[----:B------:R-:W-:Y:S04]  /*3e30*/  @!P0 SEL R0, R2, R0, !P2 ;  /* 0x0000000002008207 */ /* 0x000fe80005000000 */
[----:B------:R-:W-:Y:S01]  /*3e40*/  @!P0 IADD3 R13, PT, PT, R13, -R0, RZ ;  /* 0x800000000d0d8210 */ /* 0x000fe20007ffe0ff */
[----:B------:R-:W-:Y:S01]  /*3e50*/  @!P0 IMAD R0, R9, R12, R0 ;  /* 0x0000000c09008224 */ /* 0x000fe200078e0200 */
[----:B------:R-:W-:Y:S01]  /*3e60*/  IADD3 R9, PT, PT, -R8, RZ, RZ ;  /* 0x000000ff08097210 */ /* 0x000fe20007ffe1ff */
[--C-:B------:R-:W-:Y:S02]  /*3e70*/  IMAD.MOV R12, RZ, RZ, -R2.reuse ;  /* 0x000000ffff0c7224 */ /* 0x100fe400078e0a02 */
[----:B------:R-:W-:Y:S02]  /*3e80*/  @!P0 IMAD R8, R13, R40, R2 ;  /* 0x000000280d088224 */ /* 0x000fe400078e0202 */
[----:B------:R-:W-:Y:S02]  /*3e90*/  @!P0 IMAD.MOV.U32 R2, RZ, RZ, R0 ;  /* 0x000000ffff028224 */ /* 0x000fe400078e0000 */
[----:B------:R-:W-:Y:S02]  /*3ea0*/  IMAD R11, R3, R12, R11 ;  /* 0x0000000c030b7224 */ /* 0x000fe400078e020b */
[----:B------:R-:W-:Y:S02]  /*3eb0*/  IMAD R10, R6, R9, R10 ;  /* 0x00000009060a7224 */ /* 0x000fe400078e020a */
[----:B------:R-:W-:Y:S02]  /*3ec0*/  IMAD R11, R2, R3, R11 ;  /* 0x00000003020b7224 */ /* 0x000fe400078e020b */
[----:B------:R-:W-:Y:S02]  /*3ed0*/  IMAD R10, R8, R6, R10 ;  /* 0x00000006080a7224 */ /* 0x000fe400078e020a */
.L_x_70:
[----:B------:R-:W-:Y:S05]  /*3ee0*/  BRA.U UP1, `(.L_x_71) ;  /* 0x0000000101107547 */ /* 0x000fea000b800000 */
[----:B------:R-:W-:Y:S04]  /*3ef0*/  MOV R2, UR6 ;  /* 0x0000000600027c02 */ /* 0x000fe80008000f00 */
[----:B------:R-:W-:Y:S04]  /*3f00*/  SHF.L.U32 R2, R2, 0x1f, RZ ;  /* 0x0000001f02027819 */ /* 0x000fe800000006ff */
[----:B------:R-:W2:Y:S02]  /*3f10*/  SYNCS.PHASECHK.TRANS64.TRYWAIT P0, [UR7+0x98], R2 ;  /* 0x00009802ff0075a7 */ /* 0x000ea40008001107 */
[----:B--2---:R-:W-:Y:S05]  /*3f20*/  @!P0 BRA `(.L_x_72) ;  /* 0x0000005400d08947 */ /* 0x004fea0003800000 */
.L_x_71:
[----:B------:R-:W-:Y:S02]  /*3f30*/  R2UR UR35, R15 ;  /* 0x000000000f2372ca */ /* 0x000fe400000e0000 */
[----:B------:R-:W-:Y:S02]  /*3f40*/  R2UR UR34, R14 ;  /* 0x000000000e2272ca */ /* 0x000fe400000e0000 */
[----:B------:R-:W-:Y:S02]  /*3f50*/  ISETP.NE.U32.AND P2, PT, RZ, UR4, PT ;  /* 0x00000004ff007c0c */ /* 0x000fe4000bf45070 */
[----:B------:R-:W-:Y:S02]  /*3f60*/  SHF.L.U32 R14, R29, 0x1f, RZ ;  /* 0x0000001f1d0e7819 */ /* 0x000fe400000006ff */
[----:B------:R-:W-:Y:S05]  /*3f70*/  ISETP.NE.AND.EX P2, PT, RZ, UR5, PT, P2 ;  /* 0x00000005ff007c0c */ /* 0x000fea000bf45320 */
[----:B------:R-:W-:Y:S02]  /*3f80*/  USHF.L.U32 UR35, UR35, 0x6, URZ ;  /* 0x0000000623237899 */ /* 0x000fe400080006ff */
[----:B------:R-:W-:Y:S01]  /*3f90*/  USHF.L.U32 UR34, UR34, 0x8, URZ ;  /* 0x0000000822227899 */ /* 0x000fe200080006ff */
[----:B------:R-:W-:Y:S11]  /*3fa0*/  BRA.U !UP3, `(.L_x_73) ;  /* 0x000000010b347547 */ /* 0x000ff6000b800000 */
[----:B------:R-:W-:Y:S01]  /*3fb0*/  UPLOP3.LUT UP0, UPT, UPT, UPT, UP2, 0x80, 0x8 ;  /* 0x000000000008789c */ /* 0x000fe20003f0f020 */
[----:B--2---:R-:W-:Y:S02]  /*3fc0*/  HFMA2 R0, -RZ, RZ, 0, 5.9604644775390625e-08 ;  /* 0x00000001ff007431 */ /* 0x004fe400000001ff */
[----:B------:R-:W-:Y:S03]  /*3fd0*/  IMAD.MOV.U32 R96, RZ, RZ, 0x1 ;  /* 0x00000001ff607424 */ /* 0x000fe600078e00ff */
[----:B------:R-:W-:Y:S05]  /*3fe0*/  PLOP3.LUT P0, PT, PT, PT, UP0, 0x80, 0x8 ;  /* 0x000000000008781c */ /* 0x000fea0003f0f008 */
[----:B------:R-:W2:Y:S01]  /*3ff0*/  @UP0 LDCU.64 UR10, c[0x0][0x888] ;  /* 0x00011100ff0a07ac */ /* 0x000ea20008000a00 */
[----:B------:R-:W-:Y:S07]  /*4000*/  @UP0 UIMAD UR8, UR36, UR4, URZ ;  /* 0x00000004240802a4 */ /* 0x000fee000f8e02ff */
[----:B------:R-:W-:Y:S01]  /*4010*/  @!P0 PRMT R96, R0, 0x7610, R96 ;  /* 0x0000761000608816 */ /* 0x000fe20000000060 */
[----:B--2---:R-:W-:Y:S03]  /*4020*/  @UP0 UIMAD.WIDE UR10, UR8, 0x4, UR10 ;  /* 0x00000004080a08a5 */ /* 0x004fe6000f8e020a */
[----:B------:R-:W2:Y:S03]  /*4030*/  @!UP0 LDCU UR8, c[0x0][0x880] ;  /* 0x00011000ff0887ac */ /* 0x000ea60008000800 */
[----:B------:R-:W-:Y:S01]  /*4040*/  IMAD.U32 R8, RZ, RZ, UR10 ;  /* 0x0000000aff087e24 */ /* 0x000fe2000f8e00ff */
[----:B------:R-:W-:Y:S05]  /*4050*/  MOV R9, UR11 ;  /* 0x0000000b00097c02 */ /* 0x000fea0008000f00 */
[----:B-----5:R3:W5:Y:S02]  /*4060*/  @P0 LDG.E R49, desc[UR46][R8.64] ;  /* 0x0000002e08310981 */ /* 0x020764000c1e1900 */
[----:B--23--:R-:W-:Y:S07]  /*4070*/  @!P0 IMAD.U32 R49, RZ, RZ, UR8 ;  /* 0x00000008ff318e24 */ /* 0x00cfee000f8e00ff */
.L_x_73:
[----:B-----5:R-:W-:Y:S01]  /*4080*/  @!P2 FSETP.EQ.AND P0, PT, R49, RZ, PT ;  /* 0x000000ff3100a20b */ /* 0x020fe20003f02000 */
[----:B------:R-:W-:Y:S01]  /*4090*/  @!UPT UIADD3 URZ, UPT, UPT, URZ, URZ, URZ ;  /* 0x000000fffffff290 */ /* 0x000fe2000fffe0ff */
[----:B------:R-:W-:Y:S11]  /*40a0*/  @!P2 BRA `(.L_x_74) ;  /* 0x000000000014a947 */ /* 0x000ff60003800000 */
[----:B------:R-:W-:Y:S02]  /*40b0*/  LOP3.LUT P2, RZ, R96, 0xff, RZ, 0xc0, !PT ;  /* 0x000000ff60ff7812 */ /* 0x000fe4000784c0ff */
[----:B------:R-:W-:Y:S04]  /*40c0*/  PLOP3.LUT P0, PT, PT, PT, UP0, 0x80, 0x8 ;  /* 0x000000000008781c */ /* 0x000fe80003f0f008 */
[----:B------:R-:W-:Y:S07]  /*40d0*/  PLOP3.LUT P0, PT, P0, PT, PT, 0x8, 0x80 ;  /* 0x000000000080781c */ /* 0x000fee000070e170 */
[----:B------:R-:W-:Y:S11]  /*40e0*/  @P2 FSETP.EQ.AND P0, PT, R49, RZ, PT ;  /* 0x000000ff3100220b */ /* 0x000ff60003f02000 */
[----:B------:R-:W-:Y:S02]  /*40f0*/  @!UPT UIADD3 URZ, UPT, UPT, URZ, URZ, URZ ;  /* 0x000000fffffff290 */ /* 0x000fe4000fffe0ff */
.L_x_74:
[----:B------:R-:W3:Y:S01]  /*4100*/  SYNCS.PHASECHK.TRANS64.TRYWAIT P2, [UR7+0x70], R14 ;  /* 0x0000700eff0075a7 */ /* 0x000ee20008041107 */
[----:B------:R-:W-:Y:S04]  /*4110*/  ELECT P4, URZ, PT ;  /* 0x0000000000ff782f */ /* 0x000fe80003880000 */
[----:B------:R-:W-:Y:S11]  /*4120*/  PLOP3.LUT P4, PT, P0, P4, PT, 0xf2, 0x2f ;  /* 0x00000000002f781c */ /* 0x000ff60000789e72 */
[----:B------:R-:W-:Y:S02]  /*4130*/  @!UPT UIADD3 URZ, UPT, UPT, URZ, URZ, URZ ;  /* 0x000000fffffff290 */ /* 0x000fe4000fffe0ff */
[----:B-1----:R-:W-:Y:S05]  /*4140*/  @!P4 IADD3 R8, P0, PT, R30, 0x580, RZ ;  /* 0x000005801e08c810 */ /* 0x002fea0007f1e0ff */
[----:B--2---:R-:W-:Y:S01]  /*4150*/  @!P4 IMAD.X R2, RZ, RZ, R31, P0 ;  /* 0x000000ffff02c224 */ /* 0x004fe200000e061f */
[----:B---3--:R-:W-:Y:S07]  /*4160*/  @!P2 BRA `(.L_x_75) ;  /* 0x000000540058a947 */ /* 0x008fee0003800000 */
.L_x_158:
[----:B------:R-:W-:Y:S01]  /*4170*/  @!P4 R2UR UR8, R2 ;  /* 0x000000000208c2ca */ /* 0x000fe200000e0000 */
[----:B------:R-:W-:Y:S01]  /*4180*/  VOTEU.ALL UP1, P4 ;  /* 0x0000000000ff7886 */ /* 0x000fe20002020000 */
[----:B------:R-:W-:Y:S01]  /*4190*/  @!P4 R2UR UR9, R8 ;  /* 0x000000000809c2ca */ /* 0x000fe200000e0000 */
[----:B-1----:R-:W-:Y:S01]  /*41a0*/  @!P4 IMAD.MOV.U32 R0, RZ, RZ, 0x1000 ;  /* 0x00001000ff00c424 */ /* 0x002fe200078e00ff */
[----:B------:R-:W-:Y:S01]  /*41b0*/  UMOV UR10, 0x0 ;  /* 0x00000000000a7882 */ /* 0x000fe20000000000 */
[----:B------:R-:W-:Y:S01]  /*41c0*/  UMOV UR11, 0x10000000 ;  /* 0x10000000000b7882 */ /* 0x000fe20000000000 */
[----:B------:R-:W-:Y:S01]  /*41d0*/  @!UP1 UIADD3 UR32, UPT, UPT, UR7, 0x200, URZ ;  /* 0x0000020007209890 */ /* 0x000fe2000fffe0ff */
[----:B------:R-:W-:Y:S06]  /*41e0*/  VOTEU.ALL UP1, P4 ;  /* 0x0000000000ff7886 */ /* 0x000fec0002020000 */
[----:B------:R-:W-:Y:S01]  /*41f0*/  IMAD.U32 R9, RZ, RZ, UR8 ;  /* 0x00000008ff097e24 */ /* 0x000fe2000f8e00ff */
[----:B------:R-:W-:Y:S01]  /*4200*/  UPRMT UR8, UR37, 0x654, UR33 ;  /* 0x0000065425087896 */ /* 0x000fe20008000021 */
[----:B------:R-:W-:Y:S03]  /*4210*/  IMAD.U32 R8, RZ, RZ, UR9 ;  /* 0x00000009ff087e24 */ /* 0x000fe6000f8e00ff */
[----:B------:R-:W-:Y:S02]  /*4220*/  @!P4 R2UR UR15, R9 ;  /* 0x00000000090fc2ca */ /* 0x000fe400000e0000 */
[----:B------:R-:W-:Y:S02]  /*4230*/  @!P4 R2UR UR14, R8 ;  /* 0x00000000080ec2ca */ /* 0x000fe400000e0000 */
[----:B------:R-:W-:Y:S05]  /*4240*/  @!P4 IADD3 R8, P0, PT, R30, 0x580, RZ ;  /* 0x000005801e08c810 */ /* 0x000fea0007f1e0ff */
[----:B------:R-:W-:Y:S06]  /*4250*/  @!P4 IMAD.X R2, RZ, RZ, R31, P0 ;  /* 0x000000ffff02c224 */ /* 0x000fec00000e061f */
[----:B------:R1:W-:Y:S01]  /*4260*/  @!UP1 UTMALDG.3D [UR32], [UR14], desc[UR10] ;  /* 0x00000a200e0095b4 */ /* 0x0003e20008011000 */
[----:B------:R1:W-:Y:S01]  /*4270*/  @!P4 SYNCS.ARRIVE.TRANS64.RED.A0TR RZ, [UR7+0x50], R0 ;  /* 0x00005000ffffc9a7 */ /* 0x0003e20008300407 */
[----:B------:R-:W-:Y:S01]  /*4280*/  SYNCS.ARRIVE.TRANS64.RED.A1T0 RZ, [UR8], RZ ;  /* 0x000000ffffff79a7 */ /* 0x000fe20008100408 */
[----:B------:R-:W2:Y:S02]  /*4290*/  SYNCS.PHASECHK.TRANS64.TRYWAIT P2, [UR7+0x78], R14 ;  /* 0x0000780eff0075a7 */ /* 0x000ea40008041107 */
[----:B-12---:R-:W-:Y:S05]  /*42a0*/  @!P2 BRA `(.L_x_76) ;  /* 0x000000540020a947 */ /* 0x006fea0003800000 */
.L_x_160:
[----:B------:R-:W-:Y:S01]  /*42b0*/  @!P4 R2UR UR8, R2 ;  /* 0x000000000208c2ca */ /* 0x000fe200000e0000 */
[----:B------:R-:W-:Y:S01]  /*42c0*/  VOTEU.ALL UP1, P4 ;  /* 0x0000000000ff7886 */ /* 0x000fe20002020000 */
[----:B------:R-:W-:Y:S01]  /*42d0*/  @!P4 R2UR UR9, R8 ;  /* 0x000000000809c2ca */ /* 0x000fe200000e0000 */
[----:B-1----:R-:W-:Y:S01]  /*42e0*/  @!P4 IMAD.MOV.U32 R0, RZ, RZ, 0x1000 ;  /* 0x00001000ff00c424 */ /* 0x002fe200078e00ff */
[----:B------:R-:W-:Y:S01]  /*42f0*/  UMOV UR10, 0x0 ;  /* 0x00000000000a7882 */ /* 0x000fe20000000000 */
[----:B------:R-:W-:Y:S01]  /*4300*/  UMOV UR11, 0x10000000 ;  /* 0x10000000000b7882 */ /* 0x000fe20000000000 */
[----:B------:R-:W-:Y:S02]  /*4310*/  @!UP1 UIADD3 UR26, UPT, UPT, UR34, 0x40, URZ ;  /* 0x00000040221a9890 */ /* 0x000fe4000fffe0ff */
[----:B------:R-:W-:Y:S01]  /*4320*/  @!UP1 UIADD3 UR24, UPT, UPT, UR7, 0x1200, URZ ;  /* 0x0000120007189890 */ /* 0x000fe2000fffe0ff */
[----:B------:R-:W-:Y:S01]  /*4330*/  VOTEU.ALL UP1, P4 ;  /* 0x0000000000ff7886 */ /* 0x000fe20002020000 */
[----:B------:R-:W-:Y:S01]  /*4340*/  UMOV UR27, UR35 ;  /* 0x00000023001b7c82 */ /* 0x000fe20008000000 */
[----:B------:R-:W-:Y:S02]  /*4350*/  UMOV UR28, UR36 ;  /* 0x00000024001c7c82 */ /* 0x000fe40008000000 */
        /* <DEDUP_REMOVED lines=12> */
.L_x_162:
[----:B------:R-:W2:Y:S01]  /*4420*/  LDC.64 R12, c[0x0][0xb18] ;  /* 0x0002c600ff0c7b82 */ /* 0x000ea20000000a00 */
[----:B------:R-:W-:Y:S01]  /*4430*/  @!P4 R2UR UR8, R2 ;  /* 0x000000000208c2ca */ /* 0x000fe200000e0000 */
[----:B------:R-:W-:Y:S01]  /*4440*/  VOTEU.ALL UP1, P4 ;  /* 0x0000000000ff7886 */ /* 0x000fe20002020000 */
[----:B------:R-:W-:Y:S01]  /*4450*/  @!P4 R2UR UR9, R8 ;  /* 0x000000000809c2ca */ /* 0x000fe200000e0000 */
[----:B-1----:R-:W-:Y:S01]  /*4460*/  @!P4 IMAD.MOV.U32 R0, RZ, RZ, 0x1000 ;  /* 0x00001000ff00c424 */ /* 0x002fe200078e00ff */
[----:B------:R-:W-:Y:S03]  /*4470*/  UMOV UR10, 0x0 ;  /* 0x00000000000a7882 */ /* 0x000fe60000000000 */
[----:B------:R-:W1:Y:S01]  /*4480*/  @!P1 LDC R2, c[0x0][0xb0c] ;  /* 0x0002c300ff029b82 */ /* 0x000e620000000800 */
[----:B------:R-:W-:Y:S01]  /*4490*/  @!UP1 UIADD3 UR18, UPT, UPT, UR34, 0x80, URZ ;  /* 0x0000008022129890 */ /* 0x000fe2000fffe0ff */
[----:B------:R-:W-:Y:S01]  /*44a0*/  @P3 SHF.R.U32.HI R26, RZ, 0x10, R21 ;  /* 0x00000010ff1a3819 */ /* 0x000fe20000011615 */
[----:B------:R-:W-:Y:S01]  /*44b0*/  @!UP1 UIADD3 UR16, UPT, UPT, UR7, 0x2200, URZ ;  /* 0x0000220007109890 */ /* 0x000fe2000fffe0ff */
[----:B------:R-:W-:Y:S01]  /*44c0*/  VIADD R28, R28, 0x1 ;  /* 0x000000011c1c7836 */ /* 0x000fe20000000000 */
[----:B------:R-:W-:Y:S01]  /*44d0*/  VOTEU.ALL UP1, P4 ;  /* 0x0000000000ff7886 */ /* 0x000fe20002020000 */
[----:B------:R-:W-:Y:S01]  /*44e0*/  UMOV UR11, 0x10000000 ;  /* 0x10000000000b7882 */ /* 0x000fe20000000000 */
[----:B------:R-:W-:Y:S01]  /*44f0*/  UMOV UR19, UR35 ;  /* 0x0000002300137c82 */ /* 0x000fe20008000000 */
[----:B------:R-:W-:Y:S01]  /*4500*/  IMAD.U32 R9, RZ, RZ, UR8 ;  /* 0x00000008ff097e24 */ /* 0x000fe2000f8e00ff */
[----:B------:R-:W-:Y:S01]  /*4510*/  UMOV UR20, UR36 ;  /* 0x0000002400147c82 */ /* 0x000fe20008000000 */
[----:B------:R-:W-:Y:S01]  /*4520*/  IMAD.U32 R8, RZ, RZ, UR9 ;  /* 0x00000009ff087e24 */ /* 0x000fe2000f8e00ff */
[----:B------:R-:W-:Y:S02]  /*4530*/  UPRMT UR8, UR37, 0x654, UR17 ;  /* 0x0000065425087896 */ /* 0x000fe40008000011 */
[----:B------:R-:W-:Y:S02]  /*4540*/  @!P4 R2UR UR15, R9 ;  /* 0x00000000090fc2ca */ /* 0x000fe400000e0000 */
[----:B------:R-:W-:Y:S02]  /*4550*/  @!P4 R2UR UR14, R8 ;  /* 0x00000000080ec2ca */ /* 0x000fe400000e0000 */
[----:B------:R-:W3:Y:S11]  /*4560*/  LDC.64 R8, c[0x0][0xb10] ;  /* 0x0002c400ff087b82 */ /* 0x000ef60000000a00 */
[----:B------:R1:W-:Y:S01]  /*4570*/  @!UP1 UTMALDG.3D [UR16], [UR14], desc[UR10] ;  /* 0x00000a100e0095b4 */ /* 0x0003e20008011000 */
[----:B------:R5:W-:Y:S01]  /*4580*/  @!P4 SYNCS.ARRIVE.TRANS64.RED.A0TR RZ, [UR7+0x60], R0 ;  /* 0x00006000ffffc9a7 */ /* 0x000be20008300407 */
[C---:B---3--:R-:W-:Y:S01]  /*4590*/  @!P1 IMAD.HI.U32 R8, R11.reuse, R8, RZ ;  /* 0x000000080b089227 */ /* 0x048fe200078e00ff */
[----:B--2---:R-:W-:Y:S02]  /*45a0*/  @!P1 ISETP.NE.AND P0, PT, R12, 0x1, PT ;  /* 0x000000010c00980c */ /* 0x004fe40003f05270 */
[----:B-1----:R-:W-:Y:S01]  /*45b0*/  @!P1 ISETP.NE.AND P2, PT, R2, 0x1, PT ;  /* 0x000000010200980c */ /* 0x002fe20003f45270 */
[----:B------:R-:W-:Y:S01]  /*45c0*/  SYNCS.ARRIVE.TRANS64.RED.A1T0 RZ, [UR8], RZ ;  /* 0x000000ffffff79a7 */ /* 0x000fe20008100408 */
[C---:B------:R-:W-:Y:S01]  /*45d0*/  @!P1 IMAD.HI.U32 R13, R10.reuse, R13, RZ ;  /* 0x0000000d0a0d9227 */ /* 0x040fe200078e00ff */
[----:B------:R-:W-:Y:S04]  /*45e0*/  @!P1 SHF.R.U32.HI R8, RZ, R9, R8 ;  /* 0x00000009ff089219 */ /* 0x000fe80000011608 */
[----:B------:R-:W-:Y:S01]  /*45f0*/  @!P1 SEL R8, R11, R8, !P2 ;  /* 0x000000080b089207 */ /* 0x000fe20005000000 */
[----:B------:R-:W1:Y:S01]  /*4600*/  SYNCS.PHASECHK.TRANS64.TRYWAIT P5, [UR7+0x88], R14 ;  /* 0x0000880eff0075a7 */ /* 0x000e6200080a1107 */
[----:B-----5:R-:W2:Y:S02]  /*4610*/  @!P1 LDC R0, c[0x0][0xb20] ;  /* 0x0002c800ff009b82 */ /* 0x020ea40000000800 */
[----:B--2---:R-:W-:Y:S04]  /*4620*/  @!P1 SHF.R.U32.HI R0, RZ, R0, R13 ;  /* 0x00000000ff009219 */ /* 0x004fe8000001160d */
[----:B------:R-:W-:Y:S05]  /*4630*/  @!P1 SEL R9, R10, R0, !P0 ;  /* 0x000000000a099207 */ /* 0x000fea0004000000 */
[----:B------:R-:W-:Y:S02]  /*4640*/  @!P1 IMAD.IADD R0, R9, 0x1, -R8 ;  /* 0x0000000109009824 */ /* 0x000fe400078e0a08 */
[----:B------:R-:W-:Y:S02]  /*4650*/  @!P1 IMAD.IADD R8, R8, 0x1, -R9 ;  /* 0x0000000108089824 */ /* 0x000fe400078e0a09 */
[----:B------:R-:W-:Y:S02]  /*4660*/  @!P1 IMAD R11, R0, R2, R11 ;  /* 0x00000002000b9224 */ /* 0x000fe400078e020b */
[----:B------:R-:W-:Y:S01]  /*4670*/  @!P1 IMAD R10, R8, R12, R10 ;  /* 0x0000000c080a9224 */ /* 0x000fe200078e020a */
[----:B-1----:R-:W-:Y:S06]  /*4680*/  @!P5 BRA `(.L_x_78) ;  /* 0x000000500058d947 */ /* 0x002fec0003800000 */
.L_x_164:
[----:B------:R-:W-:Y:S01]  /*4690*/  @!P4 IADD3 R2, P0, PT, R30, 0x580, RZ ;  /* 0x000005801e02c810 */ /* 0x000fe20007f1e0ff */
[----:B------:R-:W-:Y:S01]  /*46a0*/  VOTEU.ALL UP1, P4 ;  /* 0x0000000000ff7886 */ /* 0x000fe20002020000 */
[----:B------:R-:W-:Y:S01]  /*46b0*/  UMOV UR18, 0x0 ;  /* 0x0000000000127882 */ /* 0x000fe20000000000 */
[----:B------:R-:W-:Y:S01]  /*46c0*/  UMOV UR19, 0x10000000 ;  /* 0x1000000000137882 */ /* 0x000fe20000000000 */
[----:B------:R-:W-:Y:S01]  /*46d0*/  @!P4 R2UR UR9, R2 ;  /* 0x000000000209c2ca */ /* 0x000fe200000e0000 */
[----:B-1----:R-:W-:Y:S01]  /*46e0*/  @!P4 IMAD.X R0, RZ, RZ, R31, P0 ;  /* 0x000000ffff00c224 */ /* 0x002fe200000e061f */
[----:B------:R-:W-:Y:S01]  /*46f0*/  @!UP1 UIADD3 UR10, UPT, UPT, UR34, 0xc0, URZ ;  /* 0x000000c0220a9890 */ /* 0x000fe2000fffe0ff */
[----:B------:R-:W-:Y:S01]  /*4700*/  ISETP.NE.AND P0, PT, R28, 0x2, PT ;  /* 0x000000021c00780c */ /* 0x000fe20003f05270 */
[----:B------:R-:W-:Y:S01]  /*4710*/  UMOV UR11, UR35 ;  /* 0x00000023000b7c82 */ /* 0x000fe20008000000 */
[----:B------:R-:W-:Y:S01]  /*4720*/  UMOV UR12, UR36 ;  /* 0x00000024000c7c82 */ /* 0x000fe20008000000 */
[----:B------:R-:W-:Y:S01]  /*4730*/  @!P4 R2UR UR8, R0 ;  /* 0x000000000008c2ca */ /* 0x000fe200000e0000 */
[----:B------:R-:W-:Y:S01]  /*4740*/  IMAD.IADD R14, R10, 0x1, R94 ;  /* 0x000000010a0e7824 */ /* 0x000fe200078e025e */
[----:B------:R-:W-:Y:S01]  /*4750*/  @P3 R2UR UR36, R26 ;  /* 0x000000001a2432ca */ /* 0x000fe200000e0000 */
[----:B------:R-:W-:Y:S01]  /*4760*/  IMAD.IADD R15, R11, 0x1, R95 ;  /* 0x000000010b0f7824 */ /* 0x000fe200078e025f */
[----:B------:R-:W-:Y:S02]  /*4770*/  SEL R0, RZ, 0x1, P0 ;  /* 0x00000001ff007807 */ /* 0x000fe40000000000 */
[----:B------:R-:W-:Y:S01]  /*4780*/  LOP3.LUT R29, R29, 0x1, RZ, 0x3c, !PT ;  /* 0x000000011d1d7812 */ /* 0x000fe200078e3cff */
[----:B------:R-:W-:Y:S01]  /*4790*/  IMAD.U32 R8, RZ, RZ, UR9 ;  /* 0x00000009ff087e24 */ /* 0x000fe2000f8e00ff */
[----:B------:R-:W-:Y:S01]  /*47a0*/  @!UP1 UIADD3 UR9, UPT, UPT, UR7, 0x68, URZ ;  /* 0x0000006807099890 */ /* 0x000fe2000fffe0ff */
[----:B------:R-:W-:Y:S02]  /*47b0*/  LOP3.LUT R27, R27, R0, RZ, 0x3c, !PT ;  /* 0x000000001b1b7212 */ /* 0x000fe400078e3cff */
[----:B------:R-:W-:Y:S02]  /*47c0*/  SEL R28, R28, RZ, P0 ;  /* 0x000000ff1c1c7207 */ /* 0x000fe40000000000 */
[----:B------:R-:W-:Y:S01]  /*47d0*/  IMAD.U32 R9, RZ, RZ, UR8 ;  /* 0x00000008ff097e24 */ /* 0x000fe2000f8e00ff */
[----:B------:R-:W-:Y:S01]  /*47e0*/  @!P4 R2UR UR14, R8 ;  /* 0x00000000080ec2ca */ /* 0x000fe200000e0000 */
[----:B------:R-:W-:Y:S01]  /*47f0*/  @!UP1 UIADD3 UR8, UPT, UPT, UR7, 0x3200, URZ ;  /* 0x0000320007089890 */ /* 0x000fe2000fffe0ff */
[----:B------:R-:W-:Y:S02]  /*4800*/  VOTEU.ALL UP1, P4 ;  /* 0x0000000000ff7886 */ /* 0x000fe40002020000 */
[----:B------:R-:W-:Y:S11]  /*4810*/  @!P4 R2UR UR15, R9 ;  /* 0x00000000090fc2ca */ /* 0x000ff600000e0000 */
[----:B------:R-:W-:Y:S02]  /*4820*/  @!UPT UIADD3 URZ, UPT, UPT, URZ, URZ, URZ ;  /* 0x000000fffffff290 */ /* 0x000fe4000fffe0ff */
[----:B------:R2:W-:Y:S01]  /*4830*/  @!UP1 UTMALDG.3D [UR8], [UR14], desc[UR18] ;  /* 0x000012080e0095b4 */ /* 0x0005e20008011000 */
[----:B------:R2:W-:Y:S01]  /*4840*/  @!P4 SYNCS.ARRIVE.TRANS64.RED.A0TR RZ, [UR7+0x68], R25 ;  /* 0x00006819ffffc9a7 */ /* 0x0005e20008300407 */
[----:B------:R-:W-:Y:S01]  /*4850*/  UPLOP3.LUT UP1, UPT, UPT, UPT, UPT, 0x80, 0x8 ;  /* 0x000000000008789c */ /* 0x000fe20003f2f070 */
[----:B------:R-:W-:Y:S01]  /*4860*/  SYNCS.ARRIVE.TRANS64.RED.A1T0 RZ, [UR13], RZ ;  /* 0x000000ffffff79a7 */ /* 0x000fe2000810040d */
[----:B------:R-:W-:Y:S09]  /*4870*/  @P3 BRA `(.L_x_79) ;  /* 0xfffffff000a03947 */ /* 0x000ff2000383ffff */
[----:B------:R-:W-:-:S04]  /*4880*/  SHF.L.U32 R2, R29, 0x1f, RZ ;  /* 0x0000001f1d027819 */ /* 0x000fc800000006ff */
[----:B------:R-:W1:Y:S02]  /*4890*/  SYNCS.PHASECHK.TRANS64.TRYWAIT P0, [UR7+0x70], R2 ;  /* 0x00007002ff0075a7 */ /* 0x000e640008001107 */
[----:B-1----:R-:W-:Y:S05]  /*48a0*/  @!P0 BRA `(.L_x_80) ;  /* 0x0000004c00e88947 */ /* 0x002fea0003800000 */
.L_x_166:
[----:B------:R-:W3:Y:S02]  /*48b0*/  SYNCS.PHASECHK.TRANS64.TRYWAIT P0, [UR7+0x78], R2 ;  /* 0x00007802ff0075a7 */ /* 0x000ee40008001107 */
[----:B---3--:R-:W-:Y:S05]  /*48c0*/  @!P0 BRA `(.L_x_81) ;  /* 0x0000004c00f88947 */ /* 0x008fea0003800000 */
.L_x_168:
[----:B------:R-:W3:Y:S02]  /*48d0*/  SYNCS.PHASECHK.TRANS64.TRYWAIT P0, [UR7+0x80], R2 ;  /* 0x00008002ff0075a7 */ /* 0x000ee40008001107 */
[----:B---3--:R-:W-:Y:S05]  /*48e0*/  @!P0 BRA `(.L_x_82) ;  /* 0x0000005000088947 */ /* 0x008fea0003800000 */
.L_x_170:
[----:B-1----:R-:W-:-:S07]  /*48f0*/  MOV R0, UR7 ;  /* 0x0000000700007c02 */ /* 0x002fce0008000f00 */
.L_x_83:
[----:B-1----:R-:W-:-:S04]  /*4900*/  SHF.L.U32 R2, R29, 0x1f, RZ ;  /* 0x0000001f1d027819 */ /* 0x002fc800000006ff */
[----:B------:R1:W3:Y:S03]  /*4910*/  SYNCS.PHASECHK.TRANS64.TRYWAIT P0, [R0+URZ+0x88], R2 ;  /* 0x00008802000075a7 */ /* 0x0002e600080011ff */
[----:B---3--:R-:W-:Y:S05]  /*4920*/  @!P0 NANOSLEEP.SYNCS 0x989680 ;  /* 0x009896800000895d */ /* 0x008fea0003900000 */
[----:B------:R-:W3:Y:S02]  /*4930*/  @!P0 SYNCS.PHASECHK.TRANS64 P0, [R0+URZ+0x88], R2 ;  /* 0x00008802000085a7 */ /* 0x000ee400080010ff */
[----:B--23--:R-:W-:Y:S05]  /*4940*/  @P0 EXIT ;  /* 0x000000000000094d */ /* 0x00cfea0003800000 */
[----:B------:R-:W-:Y:S05]  /*4950*/  BRA `(.L_x_83) ;  /* 0xfffffffc00e87947 */ /* 0x000fea000383ffff */
.L_x_68:
[----:B------:R-:W-:-:S06]  /*4960*/  UISETP.GE.AND UP1, UPT, UR8, 0x4, UPT ;  /* 0x000000040800788c */ /* 0x000fcc000bf26270 */
[----:B------:R-:W-:-:S13]  /*4970*/  PLOP3.LUT P0, PT, PT, PT, UP1, 0x80, 0x8 ;  /* 0x000000000008781c */ /* 0x000fda0003f0f018 */
[----:B------:R-:W-:Y:S05]  /*4980*/  @!P0 EXIT ;  /* 0x000000000000894d */ /* 0x000fea0003800000 */
[----:B------:R-:W-:Y:S01]  /*4990*/  BAR.SYNC.DEFER_BLOCKING 0x6, 0xa0 ;  /* 0x0182800000007b1d */ /* 0x000fe20000010000 */
[C---:B------:R-:W-:Y:S01]  /*49a0*/  IMAD.SHL.U32 R3, R108.reuse, 0x40, RZ ;  /* 0x000000406c037824 */ /* 0x040fe200078e00ff */
[C---:B------:R-:W-:Y:S01]  /*49b0*/  LOP3.LUT R110, R108.reuse, 0x60, RZ, 0xc0, !PT ;  /* 0x000000606c6e7812 */ /* 0x040fe200078ec0ff */
[C---:B------:R-:W-:Y:S01]  /*49c0*/  IMAD.SHL.U32 R100, R108.reuse, 0x20, RZ ;  /* 0x000000206c647824 */ /* 0x040fe200078e00ff */
[----:B------:R-:W-:Y:S01]  /*49d0*/  CS2R R106, SRZ ;  /* 0x00000000006a7805 */ /* 0x000fe2000001ff00 */
[C---:B------:R-:W-:Y:S01]  /*49e0*/  IMAD.SHL.U32 R4, R108.reuse, 0x2, RZ ;  /* 0x000000026c047824 */ /* 0x040fe200078e00ff */
[----:B------:R-:W-:Y:S02]  /*49f0*/  UMOV UR49, 0x400 ;  /* 0x0000040000317882 */ /* 0x000fe40000000000 */
[----:B------:R-:W1:Y:S01]  /*4a00*/  LDC R99, c[0x0][0x370] ;  /* 0x0000dc00ff637b82 */ /* 0x000e620000000800 */
[----:B------:R-:W-:Y:S01]  /*4a10*/  ULEA UR49, UR37, UR49, 0x18 ;  /* 0x0000003125317291 */ /* 0x000fe2000f8ec0ff */
[----:B------:R-:W-:Y:S01]  /*4a20*/  LOP3.LUT R2, R3, 0x180, RZ, 0xc0, !PT ;  /* 0x0000018003027812 */ /* 0x000fe200078ec0ff */
[----:B------:R-:W-:Y:S01]  /*4a30*/  IMAD.U32 R46, R108, 0x10000, RZ ;  /* 0x000100006c2e7824 */ /* 0x000fe200078e00ff */
[----:B------:R-:W-:Y:S01]  /*4a40*/  LOP3.LUT R100, R100, 0xc00, RZ, 0xc0, !PT ;  /* 0x00000c0064647812 */ /* 0x000fe200078ec0ff */
[----:B------:R-:W-:Y:S01]  /*4a50*/  UIADD3 UR4, UPT, UPT, UR49, 0x4200, URZ ;  /* 0x0000420031047890 */ /* 0x000fe2000fffe0ff */
[----:B------:R-:W-:Y:S01]  /*4a60*/  LOP3.LUT R4, R2, 0x20, R4, 0xf8, !PT ;  /* 0x0000002002047812 */ /* 0x000fe200078ef804 */
[----:B------:R-:W-:Y:S01]  /*4a70*/  IMAD.SHL.U32 R2, R108, 0x8, RZ ;  /* 0x000000086c027824 */ /* 0x000fe200078e00ff */
[----:B------:R-:W2:Y:S01]  /*4a80*/  LDC R42, c[0x0][0xb0c] ;  /* 0x0002c300ff2a7b82 */ /* 0x000ea20000000800 */
[----:B------:R-:W-:Y:S01]  /*4a90*/  LOP3.LUT R100, R100, 0x40, R3, 0xf8, !PT ;  /* 0x0000004064647812 */ /* 0x000fe200078ef803 */
[----:B------:R-:W-:Y:S01]  /*4aa0*/  IMAD.MOV.U32 R45, RZ, RZ, RZ ;  /* 0x000000ffff2d7224 */ /* 0x000fe200078e00ff */
[----:B------:R-:W-:Y:S01]  /*4ab0*/  LOP3.LUT R46, R46, 0x600000, RZ, 0xc0, !PT ;  /* 0x006000002e2e7812 */ /* 0x000fe200078ec0ff */
[----:B------:R-:W-:Y:S01]  /*4ac0*/  IMAD.MOV.U32 R112, RZ, RZ, RZ ;  /* 0x000000ffff707224 */ /* 0x000fe200078e00ff */
[----:B------:R-:W-:-:S02]  /*4ad0*/  LOP3.LUT R108, R108, 0x2, RZ, 0xc0, !PT ;  /* 0x000000026c6c7812 */ /* 0x000fc400078ec0ff */
[----:B------:R-:W-:Y:S02]  /*4ae0*/  CS2R R104, SRZ ;  /* 0x0000000000687805 */ /* 0x000fe4000001ff00 */
[----:B------:R-:W-:Y:S01]  /*4af0*/  LOP3.LUT R2, R4, 0x30, R2, 0x78, !PT ;  /* 0x0000003004027812 */ /* 0x000fe200078e7802 */
[----:B------:R-:W4:Y:S01]  /*4b00*/  LDC R97, c[0x0][0xb20] ;  /* 0x0002c800ff617b82 */ /* 0x000f220000000800 */
[----:B------:R-:W3:Y:S01]  /*4b10*/  LDS R0, [UR49+0x150] ;  /* 0x00015031ff007984 */ /* 0x000ee20008000800 */
[----:B------:R-:W-:Y:S01]  /*4b20*/  LOP3.LUT R100, R100, 0x200, R3, 0xf8, !PT ;  /* 0x0000020064647812 */ /* 0x000fe200078ef803 */
[----:B------:R-:W-:Y:S01]  /*4b30*/  IMAD.MOV R102, RZ, RZ, -R108 ;  /* 0x000000ffff667224 */ /* 0x000fe200078e0a6c */
[----:B------:R-:W1:Y:S01]  /*4b40*/  LDCU.64 UR52, c[0x0][0x348] ;  /* 0x00006900ff3477ac */ /* 0x000e620008000a00 */
[----:B------:R-:W-:Y:S01]  /*4b50*/  IMAD.U32 R109, RZ, RZ, UR4 ;  /* 0x00000004ff6d7e24 */ /* 0x000fe2000f8e00ff */
[----:B------:R-:W-:Y:S02]  /*4b60*/  LOP3.LUT R100, R100, R2, RZ, 0xfc, !PT ;  /* 0x0000000264647212 */ /* 0x000fe400078efcff */
[----:B------:R-:W1:Y:S01]  /*4b70*/  LDC R41, c[0x0][0xb30] ;  /* 0x0002cc00ff297b82 */ /* 0x000e620000000800 */
[----:B------:R-:W1:Y:S01]  /*4b80*/  LDCU.64 UR38, c[0x0][0x888] ;  /* 0x00011100ff2677ac */ /* 0x000e620008000a00 */
[----:B------:R-:W1:Y:S06]  /*4b90*/  LDCU.64 UR44, c[0x0][0x890] ;  /* 0x00011200ff2c77ac */ /* 0x000e6c0008000a00 */
[----:B------:R-:W1:Y:S01]  /*4ba0*/  LDC.64 R92, c[0x0][0xb10] ;  /* 0x0002c400ff5c7b82 */ /* 0x000e620000000a00 */
[----:B------:R-:W-:-:S07]  /*4bb0*/  UIADD3 UR48, UPT, UPT, UR49, 0x200, URZ ;  /* 0x0000020031307890 */ /* 0x000fce000fffe0ff */
[----:B------:R-:W1:Y:S08]  /*4bc0*/  LDC.64 R38, c[0x0][0xb18] ;  /* 0x0002c600ff267b82 */ /* 0x000e700000000a00 */
[----:B------:R-:W1:Y:S08]  /*4bd0*/  LDC.64 R36, c[0x0][0xb28] ;  /* 0x0002ca00ff247b82 */ /* 0x000e700000000a00 */
[----:B------:R-:W1:Y:S01]  /*4be0*/  LDC.64 R90, c[0x0][0x8b0] ;  /* 0x00022c00ff5a7b82 */ /* 0x000e620000000a00 */
[----:B---3--:R-:W-:-:S07]  /*4bf0*/  IMAD.IADD R46, R0, 0x1, R46 ;  /* 0x00000001002e7824 */ /* 0x008fce00078e022e */
[----:B------:R-:W3:Y:S08]  /*4c00*/  LDC.64 R88, c[0x0][0x8a8] ;  /* 0x00022a00ff587b82 */ /* 0x000ef00000000a00 */
[----:B--2-4-:R-:W1:Y:S02]  /*4c10*/  LDC R98, c[0x0][0x374] ;  /* 0x0000dd00ff627b82 */ /* 0x014e640000000800 */
.L_x_125:
[----:B------:R-:W-:Y:S02]  /*4c20*/  LEA R0, R112, UR49, 0x3 ;  /* 0x0000003170007c11 */ /* 0x000fe4000f8e18ff */
[----:B------:R-:W-:Y:S02]  /*4c30*/  SHF.L.U32 R2, R106, 0x1f, RZ ;  /* 0x0000001f6a027819 */ /* 0x000fe400000006ff */
[----:B------:R-:W-:Y:S02]  /*4c40*/  LEA R16, R112, UR49, 0x4 ;  /* 0x0000003170107c11 */ /* 0x000fe4000f8e20ff */
[----:B------:R-:W2:Y:S02]  /*4c50*/  SYNCS.PHASECHK.TRANS64.TRYWAIT P0, [R0+URZ+0xa0], R2 ;  /* 0x0000a002000075a7 */ /* 0x000ea400080011ff */
[----:B-12---:R-:W-:Y:S05]  /*4c60*/  @!P0 BRA `(.L_x_84) ;  /* 0x0000004c00408947 */ /* 0x006fea0003800000 */
.L_x_171:
[----:B------:R-:W4:Y:S01]  /*4c70*/  LDC.64 R10, c[0x0][0xb10] ;  /* 0x0002c400ff0a7b82 */ /* 0x000f220000000a00 */
[----:B------:R-:W3:Y:S01]  /*4c80*/  LDS.128 R16, [R16+0x130] ;  /* 0x0001300010107984 */ /* 0x000ee20000000c00 */
[----:B-1----:R-:W-:Y:S01]  /*4c90*/  ISETP.NE.AND P1, PT, R41, 0x1, PT ;  /* 0x000000012900780c */ /* 0x002fe20003f25270 */
[----:B--2---:R-:W-:Y:S01]  /*4ca0*/  VIADD R0, R0, 0xb0 ;  /* 0x000000b000007836 */ /* 0x004fe20000000000 */
[----:B------:R-:W-:Y:S04]  /*4cb0*/  ISETP.GE.AND P0, PT, R40, 0x1, PT ;  /* 0x000000012800780c */ /* 0x000fe80003f06270 */
[----:B------:R-:W1:Y:S01]  /*4cc0*/  LDC.64 R8, c[0x0][0xb18] ;  /* 0x0002c600ff087b82 */ /* 0x000e620000000a00 */
[----:B------:R-:W-:Y:S01]  /*4cd0*/  PRMT R0, RZ, 0x654, R0 ;  /* 0x00000654ff007816 */ /* 0x000fe20000000000 */
[----:B------:R-:W-:Y:S01]  /*4ce0*/  @!PT LDS RZ, [RZ] ;  /* 0x00000000fffff984 */ /* 0x000fe20000000800 */
[----:B------:R-:W-:Y:S01]  /*4cf0*/  @!PT LDS RZ, [RZ] ;  /* 0x00000000fffff984 */ /* 0x000fe20000000800 */
[----:B------:R-:W-:Y:S01]  /*4d00*/  @!PT LDS RZ, [RZ] ;  /* 0x00000000fffff984 */ /* 0x000fe20000000800 */
[----:B------:R-:W-:Y:S01]  /*4d10*/  @!PT LDS RZ, [RZ] ;  /* 0x00000000fffff984 */ /* 0x000fe20000000800 */
[----:B------:R2:W-:Y:S06]  /*4d20*/  MEMBAR.ALL.CTA ;  /* 0x0000000000007992 */ /* 0x0005ec0000008000 */
[----:B--2---:R-:W2:Y:S01]  /*4d30*/  FENCE.VIEW.ASYNC.S ;  /* 0x00000000000073c6 */ /* 0x004ea20000000000 */
[----:B------:R-:W1:Y:S08]  /*4d40*/  @!P1 LDC R12, c[0x0][0xb20] ;  /* 0x0002c800ff0c9b82 */ /* 0x000e700000000800 */
[----:B------:R-:W1:Y:S01]  /*4d50*/  @!P1 LDC R7, c[0x0][0xb0c] ;  /* 0x0002c300ff079b82 */ /* 0x000e620000000800 */
[----:B--2---:R2:W-:Y:S01]  /*4d60*/  SYNCS.ARRIVE.TRANS64.RED.A1T0 RZ, [R0+URZ], RZ ;  /* 0x000000ff00ff79a7 */ /* 0x0045e200081004ff */
[----:B---3--:R-:W-:Y:S04]  /*4d70*/  LOP3.LUT P4, RZ, R18, 0x1, RZ, 0xc0, !PT ;  /* 0x0000000112ff7812 */ /* 0x008fe8000788c0ff */
[----:B------:R-:W-:Y:S09]  /*4d80*/  P2R R111, PR, RZ, 0x10 ;  /* 0x00000010ff6f7803 */ /* 0x000ff20000000000 */
[----:B------:R-:W-:Y:S02]  /*4d90*/  @P4 MOV R44, R16 ;  /* 0x00000010002c4202 */ /* 0x000fe40000000f00 */
[----:B------:R-:W-:Y:S01]  /*4da0*/  @P4 LOP3.LUT R43, R17, 0xffff, RZ, 0xc0, !PT ;  /* 0x0000ffff112b4812 */ /* 0x000fe200078ec0ff */
[----:B--2-4-:R-:W-:Y:S06]  /*4db0*/  @!P0 BRA `(.L_x_85) ;  /* 0x0000000000a48947 */ /* 0x014fec0003800000 */
[----:B------:R-:W-:Y:S01]  /*4dc0*/  IMAD.HI.U32 R0, R98, R39, RZ ;  /* 0x0000002762007227 */ /* 0x000fe200078e00ff */
[----:B------:R-:W-:Y:S02]  /*4dd0*/  ISETP.NE.AND P0, PT, R38, 0x1, PT ;  /* 0x000000012600780c */ /* 0x000fe40003f05270 */
[----:B------:R-:W-:Y:S01]  /*4de0*/  ISETP.NE.AND P2, PT, R40, 0x1, PT ;  /* 0x000000012800780c */ /* 0x000fe20003f45270 */
[----:B------:R-:W-:Y:S01]  /*4df0*/  IMAD.HI.U32 R4, R99, R92, RZ ;  /* 0x0000005c63047227 */ /* 0x000fe200078e00ff */
[----:B------:R-:W-:Y:S02]  /*4e00*/  SHF.R.U32.HI R0, RZ, R97, R0 ;  /* 0x00000061ff007219 */ /* 0x000fe40000011600 */
[----:B------:R-:W-:Y:S01]  /*4e10*/  ISETP.NE.AND P3, PT, R42, 0x1, PT ;  /* 0x000000012a00780c */ /* 0x000fe20003f65270 */
[----:B------:R-:W-:Y:S01]  /*4e20*/  IMAD.HI.U32 R6, R43, R39, RZ ;  /* 0x000000272b067227 */ /* 0x000fe200078e00ff */
[-C--:B------:R-:W-:Y:S02]  /*4e30*/  SHF.R.U32.HI R4, RZ, R93.reuse, R4 ;  /* 0x0000005dff047219 */ /* 0x080fe40000011604 */
[----:B------:R-:W-:Y:S01]  /*4e40*/  SEL R0, R98, R0, !P0 ;  /* 0x0000000062007207 */ /* 0x000fe20004000000 */
[----:B------:R-:W-:Y:S01]  /*4e50*/  IMAD.HI.U32 R5, R44, R92, RZ ;  /* 0x0000005c2c057227 */ /* 0x000fe200078e00ff */
[----:B------:R-:W-:Y:S03]  /*4e60*/  SEL R4, R99, R4, !P3 ;  /* 0x0000000463047207 */ /* 0x000fe60005800000 */
[-C--:B------:R-:W-:Y:S01]  /*4e70*/  IMAD.HI.U32 R3, R0, R36.reuse, RZ ;  /* 0x0000002400037227 */ /* 0x080fe200078e00ff */
[----:B------:R-:W-:Y:S03]  /*4e80*/  SHF.R.U32.HI R5, RZ, R93, R5 ;  /* 0x0000005dff057219 */ /* 0x000fe60000011605 */
[----:B------:R-:W-:Y:S01]  /*4e90*/  IMAD.HI.U32 R2, R4, R36, RZ ;  /* 0x0000002404027227 */ /* 0x000fe200078e00ff */
[----:B------:R-:W-:Y:S02]  /*4ea0*/  @P2 SHF.R.U32.HI R0, RZ, R37, R3 ;  /* 0x00000025ff002219 */ /* 0x000fe40000011603 */
[----:B------:R-:W-:Y:S02]  /*4eb0*/  SHF.R.U32.HI R3, RZ, R97, R6 ;  /* 0x00000061ff037219 */ /* 0x000fe40000011606 */
[----:B------:R-:W-:Y:S01]  /*4ec0*/  @P2 SHF.R.U32.HI R4, RZ, R37, R2 ;  /* 0x00000025ff042219 */ /* 0x000fe20000011602 */
[----:B------:R-:W-:Y:S01]  /*4ed0*/  IMAD R0, R40, R0, RZ ;  /* 0x0000000028007224 */ /* 0x000fe200078e02ff */
[----:B------:R-:W-:Y:S02]  /*4ee0*/  SEL R3, R43, R3, !P0 ;  /* 0x000000032b037207 */ /* 0x000fe40004000000 */
[----:B------:R-:W-:Y:S01]  /*4ef0*/  SEL R2, R44, R5, !P3 ;  /* 0x000000052c027207 */ /* 0x000fe20005800000 */
[----:B------:R-:W-:Y:S01]  /*4f00*/  IMAD R5, R40, R4, RZ ;  /* 0x0000000428057224 */ /* 0x000fe200078e02ff */
[C---:B------:R-:W-:Y:S01]  /*4f10*/  ISETP.GE.AND P0, PT, R3.reuse, R0, PT ;  /* 0x000000000300720c */ /* 0x040fe20003f06270 */
[C---:B------:R-:W-:Y:S03]  /*4f20*/  IMAD.HI.U32 R0, R3.reuse, R36, RZ ;  /* 0x0000002403007227 */ /* 0x040fe600078e00ff */
[C---:B------:R-:W-:Y:S02]  /*4f30*/  ISETP.GE.OR P0, PT, R2.reuse, R5, P0 ;  /* 0x000000050200720c */ /* 0x040fe40000706670 */
[----:B------:R-:W-:Y:S04]  /*4f40*/  SHF.R.U32.HI R0, RZ, R37, R0 ;  /* 0x00000025ff007219 */ /* 0x000fe80000011600 */
[C---:B------:R-:W-:Y:S05]  /*4f50*/  SEL R6, R3.reuse, R0, !P2 ;  /* 0x0000000003067207 */ /* 0x040fea0005000000 */
        /* <DEDUP_REMOVED lines=14> */
[----:B------:R-:W-:Y:S07]  /*5040*/  IMAD R43, R3, R38, R43 ;  /* 0x00000026032b7224 */ /* 0x000fee00078e022b */
.L_x_85:
[----:B-1----:R-:W-:Y:S01]  /*5050*/  @!P1 ISETP.NE.AND P0, PT, R8, 0x1, PT ;  /* 0x000000010800980c */ /* 0x002fe20003f05270 */
[----:B------:R-:W-:Y:S01]  /*5060*/  @!P1 IMAD.HI.U32 R0, R44, R10, RZ ;  /* 0x0000000a2c009227 */ /* 0x000fe200078e00ff */
[----:B------:R-:W-:Y:S01]  /*5070*/  @!P1 ISETP.NE.AND P2, PT, R7, 0x1, PT ;  /* 0x000000010700980c */ /* 0x000fe20003f45270 */
[----:B------:R-:W-:Y:S01]  /*5080*/  ULOP3.LUT UP0, URZ, UR48, 0x1b0, URZ, 0xc0, !UPT ;  /* 0x000001b030ff7892 */ /* 0x000fe2000f80c0ff */
[----:B------:R-:W-:Y:S01]  /*5090*/  R2UR UR42, R15 ;  /* 0x000000000f2a72ca */ /* 0x000fe200000e0000 */
[C---:B------:R-:W-:Y:S01]  /*50a0*/  @!P1 IMAD.HI.U32 R2, R43.reuse, R9, RZ ;  /* 0x000000092b029227 */ /* 0x040fe200078e00ff */
[----:B------:R-:W-:Y:S02]  /*50b0*/  @!P1 SHF.R.U32.HI R0, RZ, R11, R0 ;  /* 0x0000000bff009219 */ /* 0x000fe40000011600 */
[----:B------:R-:W-:Y:S01]  /*50c0*/  R2UR UR41, R14 ;  /* 0x000000000e2972ca */ /* 0x000fe200000e0000 */
[----:B------:R-:W-:Y:S01]  /*50d0*/  VIADD R112, R112, 0x1 ;  /* 0x0000000170707836 */ /* 0x000fe20000000000 */
[----:B------:R-:W-:Y:S02]  /*50e0*/  @!P1 SHF.R.U32.HI R2, RZ, R12, R2 ;  /* 0x0000000cff029219 */ /* 0x000fe40000011602 */
[----:B------:R-:W-:Y:S02]  /*50f0*/  @!P1 SEL R3, R44, R0, !P2 ;  /* 0x000000002c039207 */ /* 0x000fe40005000000 */
[----:B------:R-:W-:Y:S02]  /*5100*/  @!P1 SEL R2, R43, R2, !P0 ;  /* 0x000000022b029207 */ /* 0x000fe40004000000 */
[----:B------:R-:W-:Y:S01]  /*5110*/  @P4 SHF.R.U32.HI R103, RZ, 0x10, R17 ;  /* 0x00000010ff674819 */ /* 0x000fe20000011611 */
[----:B------:R-:W-:Y:S02]  /*5120*/  USHF.L.U32 UR42, UR42, 0x6, URZ ;  /* 0x000000062a2a7899 */ /* 0x000fe400080006ff */
[----:B------:R-:W-:Y:S02]  /*5130*/  @!P1 IMAD.IADD R0, R2, 0x1, -R3 ;  /* 0x0000000102009824 */ /* 0x000fe400078e0a03 */
[----:B------:R-:W-:Y:S01]  /*5140*/  @!P1 IMAD.IADD R2, R3, 0x1, -R2 ;  /* 0x0000000103029824 */ /* 0x000fe200078e0a02 */
[----:B------:R-:W-:Y:S01]  /*5150*/  USHF.L.U32 UR41, UR41, 0x8, URZ ;  /* 0x0000000829297899 */ /* 0x000fe200080006ff */
[----:B------:R-:W-:Y:S02]  /*5160*/  @!P1 IMAD R44, R0, R7, R44 ;  /* 0x00000007002c9224 */ /* 0x000fe400078e022c */
[----:B------:R-:W-:Y:S01]  /*5170*/  @!P1 IMAD R43, R2, R8, R43 ;  /* 0x00000008022b9224 */ /* 0x000fe200078e022b */
[----:B------:R-:W-:Y:S08]  /*5180*/  BRA.U !UP0, `(.L_x_86) ;  /* 0x0000000108407547 */ /* 0x000ff0000b800000 */
[----:B------:R-:W1:Y:S01]  /*5190*/  LDCU.64 UR8, c[0x4][0x88] ;  /* 0x01001100ff0877ac */ /* 0x000e620008000a00 */
[----:B------:R-:W-:Y:S01]  /*51a0*/  MOV R3, 0x0 ;  /* 0x0000000000037802 */ /* 0x000fe20000000f00 */
[----:B------:R-:W-:Y:S02]  /*51b0*/  HFMA2 R12, -RZ, RZ, 0, 5.9604644775390625e-08 ;  /* 0x00000001ff0c7431 */ /* 0x000fe400000001ff */
[----:B------:R-:W-:Y:S02]  /*51c0*/  IMAD.MOV.U32 R8, RZ, RZ, 0x70 ;  /* 0x00000070ff087424 */ /* 0x000fe400078e00ff */
[----:B------:R-:W-:Y:S01]  /*51d0*/  IMAD.MOV.U32 R13, RZ, RZ, RZ ;  /* 0x000000ffff0d7224 */ /* 0x000fe200078e00ff */
[----:B------:R-:W2:Y:S01]  /*51e0*/  LDCU.64 UR6, c[0x4][0x90] ;  /* 0x01001200ff0677ac */ /* 0x000ea20008000a00 */
[----:B------:R-:W3:Y:S01]  /*51f0*/  LDC.64 R2, c[0x4][R3] ;  /* 0x0100000003027b82 */ /* 0x000ee20000000a00 */
[----:B------:R-:W4:Y:S01]  /*5200*/  LDCU.64 UR4, c[0x4][0x8] ;  /* 0x01000100ff0477ac */ /* 0x000f220008000a00 */
[----:B-1----:R-:W-:Y:S01]  /*5210*/  MOV R5, UR9 ;  /* 0x0000000900057c02 */ /* 0x002fe20008000f00 */
[----:B------:R-:W-:Y:S01]  /*5220*/  IMAD.U32 R4, RZ, RZ, UR8 ;  /* 0x00000008ff047e24 */ /* 0x000fe2000f8e00ff */
[----:B--2---:R-:W-:Y:S01]  /*5230*/  MOV R7, UR7 ;  /* 0x0000000700077c02 */ /* 0x004fe20008000f00 */
[----:B------:R-:W-:Y:S01]  /*5240*/  IMAD.U32 R6, RZ, RZ, UR6 ;  /* 0x00000006ff067e24 */ /* 0x000fe2000f8e00ff */
[----:B----4-:R-:W-:Y:S01]  /*5250*/  MOV R11, UR5 ;  /* 0x00000005000b7c02 */ /* 0x010fe20008000f00 */
[----:B------:R-:W-:Y:S02]  /*5260*/  IMAD.U32 R10, RZ, RZ, UR4 ;  /* 0x00000004ff0a7e24 */ /* 0x000fe4000f8e00ff */
[----:B------:R-:W-:Y:S07]  /*5270*/  LEPC R20, `(.L_x_86) ;  /* 0x000000001014794e */ /* 0x000fee0000000000 */
[----:B---3-5:R-:W-:Y:S05]  /*5280*/  CALL.ABS.NOINC R2 ;  /* 0x0000000002007343 */ /* 0x028fea0003c00000 */
.L_x_86:
[----:B------:R-:W-:Y:S01]  /*5290*/  LOP3.LUT P0, RZ, R109, 0x1b0, RZ, 0xc0, !PT ;  /* 0x000001b06dff7812 */ /* 0x000fe2000780c0ff */
[----:B------:R-:W-:Y:S11]  /*52a0*/  BSSY.RECONVERGENT B6, `(.L_x_87) ;  /* 0x0000013000067945 */ /* 0x000ff60003800200 */
[----:B------:R-:W-:Y:S01]  /*52b0*/  @!UPT UIADD3 URZ, UPT, UPT, URZ, URZ, URZ ;  /* 0x000000fffffff290 */ /* 0x000fe2000fffe0ff */
[----:B------:R-:W-:Y:S05]  /*52c0*/  @!P0 BRA `(.L_x_88) ;  /* 0x0000000000408947 */ /* 0x000fea0003800000 */
        /* <DEDUP_REMOVED lines=16> */
.L_x_88:
[----:B------:R-:W-:Y:S05]  /*53d0*/  BSYNC.RECONVERGENT B6 ;  /* 0x0000000000067941 */ /* 0x000fea0003800200 */
.L_x_87:
[----:B------:R-:W-:Y:S01]  /*53e0*/  ISETP.NE.U32.AND P4, PT, R90, RZ, PT ;  /* 0x000000ff5a00720c */ /* 0x000fe20003f85070 */
[----:B------:R-:W-:Y:S01]  /*53f0*/  UISETP.NE.AND UP2, UPT, UR50, URZ, UPT ;  /* 0x000000ff3200728c */ /* 0x000fe2000bf45270 */
[----:B------:R-:W-:Y:S01]  /*5400*/  ISETP.NE.U32.AND P2, PT, RZ, UR38, PT ;  /* 0x00000026ff007c0c */ /* 0x000fe2000bf45070 */
[----:B------:R-:W-:Y:S01]  /*5410*/  UISETP.NE.U32.AND UP1, UPT, UR44, URZ, UPT ;  /* 0x000000ff2c00728c */ /* 0x000fe2000bf25070 */
[----:B------:R-:W-:Y:S01]  /*5420*/  ISETP.NE.AND.EX P4, PT, R91, RZ, PT, P4 ;  /* 0x000000ff5b00720c */ /* 0x000fe20003f85340 */
[----:B------:R-:W-:Y:S01]  /*5430*/  UPLOP3.LUT UP0, UPT, UPT, UPT, UPT, 0x40, 0x4 ;  /* 0x000000000004789c */ /* 0x000fe20003f0e870 */
[----:B------:R-:W-:Y:S01]  /*5440*/  ISETP.NE.AND.EX P2, PT, RZ, UR39, PT, P2 ;  /* 0x00000027ff007c0c */ /* 0x000fe2000bf45320 */
[----:B------:R-:W-:Y:S01]  /*5450*/  UISETP.NE.AND.EX UP1, UPT, UR45, URZ, UPT, UP1 ;  /* 0x000000ff2d00728c */ /* 0x000fe2000bf25310 */
[----:B------:R-:W-:Y:S04]  /*5460*/  PLOP3.LUT P1, PT, PT, PT, UP2, 0x80, 0x8 ;  /* 0x000000000008781c */ /* 0x000fe80003f2f028 */
[----:B------:R-:W-:Y:S06]  /*5470*/  @UP2 UPLOP3.LUT UP0, UPT, UPT, UPT, UP1, 0x80, 0x8 ;  /* 0x000000000008289c */ /* 0x000fec0003f0f010 */
[----:B------:R-:W-:Y:S01]  /*5480*/  PLOP3.LUT P0, PT, PT, PT, UP0, 0x80, 0x8 ;  /* 0x000000000008781c */ /* 0x000fe20003f0f008 */
[----:B------:R-:W-:Y:S01]  /*5490*/  @!UPT UIADD3 URZ, UPT, UPT, URZ, URZ, URZ ;  /* 0x000000fffffff290 */ /* 0x000fe2000fffe0ff */
[----:B------:R-:W-:Y:S11]  /*54a0*/  BRA.U !UP1, `(.L_x_89) ;  /* 0x0000000109387547 */ /* 0x000ff6000b800000 */
[----:B------:R-:W-:Y:S01]  /*54b0*/  UISETP.NE.U32.AND UP0, UPT, UR38, URZ, UPT ;  /* 0x000000ff2600728c */ /* 0x000fe2000bf05070 */
[----:B------:R-:W-:Y:S02]  /*54c0*/  HFMA2 R0, -RZ, RZ, 0, 5.9604644775390625e-08 ;  /* 0x00000001ff007431 */ /* 0x000fe400000001ff */
[----:B------:R-:W-:Y:S01]  /*54d0*/  IMAD.MOV.U32 R96, RZ, RZ, 0x1 ;  /* 0x00000001ff607424 */ /* 0x000fe200078e00ff */
[----:B------:R-:W-:Y:S06]  /*54e0*/  UISETP.NE.AND.EX UP0, UPT, UR39, URZ, UPT, UP0 ;  /* 0x000000ff2700728c */ /* 0x000fec000bf05300 */
[----:B------:R-:W-:Y:S05]  /*54f0*/  PLOP3.LUT P3, PT, PT, PT, UP0, 0x80, 0x8 ;  /* 0x000000000008781c */ /* 0x000fea0003f6f008 */
[----:B------:R-:W1:Y:S01]  /*5500*/  @UP0 LDCU.64 UR6, c[0x0][0x888] ;  /* 0x00011100ff0607ac */ /* 0x000e620008000a00 */
[----:B------:R-:W-:Y:S07]  /*5510*/  @UP0 UIMAD UR4, UR36, UR44, URZ ;  /* 0x0000002c240402a4 */ /* 0x000fee000f8e02ff */
[----:B------:R-:W-:Y:S01]  /*5520*/  @!P3 PRMT R96, R0, 0x7610, R96 ;  /* 0x000076100060b816 */ /* 0x000fe20000000060 */
[----:B-1----:R-:W-:Y:S03]  /*5530*/  @UP0 UIMAD.WIDE UR6, UR4, 0x4, UR6 ;  /* 0x00000004040608a5 */ /* 0x002fe6000f8e0206 */
[----:B------:R-:W1:Y:S03]  /*5540*/  @!UP0 LDCU UR4, c[0x0][0x880] ;  /* 0x00011000ff0487ac */ /* 0x000e660008000800 */
[----:B------:R-:W-:Y:S01]  /*5550*/  IMAD.U32 R2, RZ, RZ, UR6 ;  /* 0x00000006ff027e24 */ /* 0x000fe2000f8e00ff */
[----:B------:R-:W-:Y:S05]  /*5560*/  MOV R3, UR7 ;  /* 0x0000000700037c02 */ /* 0x000fea0008000f00 */
[----:B-----5:R2:W5:Y:S02]  /*5570*/  @P3 LDG.E R49, desc[UR46][R2.64] ;  /* 0x0000002e02313981 */ /* 0x020564000c1e1900 */
[----:B-12---:R-:W-:Y:S02]  /*5580*/  @!P3 IMAD.U32 R49, RZ, RZ, UR4 ;  /* 0x00000004ff31be24 */ /* 0x006fe4000f8e00ff */
.L_x_89:
[----:B------:R-:W-:Y:S05]  /*5590*/  @!P4 BRA `(.L_x_90) ;  /* 0x000000000020c947 */ /* 0x000fea0003800000 */
[----:B------:R-:W-:Y:S04]  /*55a0*/  ISETP.NE.U32.AND P3, PT, R88, RZ, PT ;  /* 0x000000ff5800720c */ /* 0x000fe80003f65070 */
[----:B------:R-:W-:Y:S11]  /*55b0*/  ISETP.NE.AND.EX P3, PT, R89, RZ, PT, P3 ;  /* 0x000000ff5900720c */ /* 0x000ff60003f65330 */
[----:B------:R-:W-:Y:S02]  /*55c0*/  @!UPT UIADD3 URZ, UPT, UPT, URZ, URZ, URZ ;  /* 0x000000fffffff290 */ /* 0x000fe4000fffe0ff */
[----:B------:R-:W1:Y:S01]  /*55d0*/  @P3 LDC.64 R2, c[0x0][0x8a8] ;  /* 0x00022a00ff023b82 */ /* 0x000e620000000a00 */
[----:B------:R-:W-:Y:S04]  /*55e0*/  @P3 IMAD R0, R90, UR36, RZ ;  /* 0x000000245a003c24 */ /* 0x000fe8000f8e02ff */
[----:B-1----:R-:W-:Y:S05]  /*55f0*/  @P3 IMAD.WIDE R2, R0, 0x4, R2 ;  /* 0x0000000400023825 */ /* 0x002fea00078e0202 */
[----:B-----5:R1:W5:Y:S02]  /*5600*/  @P3 LDG.E R47, desc[UR46][R2.64] ;  /* 0x0000002e022f3981 */ /* 0x020364000c1e1900 */
[----:B-1----:R-:W2:Y:S02]  /*5610*/  @!P3 LDC R47, c[0x0][0x8a0] ;  /* 0x00022800ff2fbb82 */ /* 0x002ea40000000800 */
.L_x_90:
[----:B-----5:R-:W-:Y:S01]  /*5620*/  FSETP.NEU.AND P4, PT, R49, RZ, PT ;  /* 0x000000ff3100720b */ /* 0x020fe20003f8d000 */
[----:B------:R-:W-:Y:S01]  /*5630*/  BSSY B1, `(.L_x_91) ;  /* 0x0000042000017945 */ /* 0x000fe20003800000 */
[----:B------:R-:W-:Y:S01]  /*5640*/  SEL R5, RZ, 0xffffffff, P2 ;  /* 0xffffffffff057807 */ /* 0x000fe20001000000 */
[----:B------:R-:W-:Y:S01]  /*5650*/  IMAD.MOV.U32 R115, RZ, RZ, 0x1 ;  /* 0x00000001ff737424 */ /* 0x000fe200078e00ff */
[----:B------:R-:W-:Y:S02]  /*5660*/  LOP3.LUT P3, RZ, R96, 0xff, RZ, 0xc0, !PT ;  /* 0x000000ff60ff7812 */ /* 0x000fe4000786c0ff */
[----:B------:R-:W-:Y:S02]  /*5670*/  CS2R R86, SRZ ;  /* 0x0000000000567805 */ /* 0x000fe4000001ff00 */
[----:B------:R-:W-:Y:S02]  /*5680*/  @P1 SEL R0, RZ, 0xffffffff, P4 ;  /* 0xffffffffff001807 */ /* 0x000fe40002000000 */
[----:B------:R-:W-:Y:S02]  /*5690*/  CS2R R84, SRZ ;  /* 0x0000000000547805 */ /* 0x000fe4000001ff00 */
[----:B------:R-:W-:Y:S02]  /*56a0*/  LEA R2, R105, UR49, 0x3 ;  /* 0x0000003169027c11 */ /* 0x000fe4000f8e18ff */
[----:B------:R-:W-:Y:S02]  /*56b0*/  CS2R R82, SRZ ;  /* 0x0000000000527805 */ /* 0x000fe4000001ff00 */
[----:B------:R-:W-:Y:S02]  /*56c0*/  @P0 SEL R0, R5, R0, !P3 ;  /* 0x0000000005000207 */ /* 0x000fe40005800000 */
[----:B------:R-:W-:Y:S02]  /*56d0*/  CS2R R80, SRZ ;  /* 0x0000000000507805 */ /* 0x000fe4000001ff00 */
[----:B------:R-:W-:Y:S02]  /*56e0*/  LEA R113, R45, UR49, 0x3 ;  /* 0x000000312d717c11 */ /* 0x000fe4000f8e18ff */
[----:B------:R-:W-:Y:S02]  /*56f0*/  @P1 LOP3.LUT R0, R0, 0x1, RZ, 0xc0, !PT ;  /* 0x0000000100001812 */ /* 0x000fe400078ec0ff */
[----:B------:R-:W-:Y:S02]  /*5700*/  SHF.L.U32 R3, R107, 0x1f, RZ ;  /* 0x0000001f6b037819 */ /* 0x000fe400000006ff */
[----:B------:R-:W-:Y:S02]  /*5710*/  ISETP.NE.U32.OR P6, PT, R0, 0x1, !P1 ;  /* 0x000000010000780c */ /* 0x000fe40004fc5470 */
[----:B------:R-:W-:Y:S02]  /*5720*/  PLOP3.LUT P2, PT, PT, PT, UP1, 0x80, 0x8 ;  /* 0x000000000008781c */ /* 0x000fe40003f4f018 */
[----:B------:R-:W-:Y:S02]  /*5730*/  LEA.HI R48, R45, R45, RZ, 0x1 ;  /* 0x0000002d2d307211 */ /* 0x000fe400078f08ff */
[----:B------:R-:W-:Y:S02]  /*5740*/  SEL R4, RZ, 0xffffffff, P4 ;  /* 0xffffffffff047807 */ /* 0x000fe40002000000 */
[----:B------:R-:W-:Y:S05]  /*5750*/  P2R R118, PR, RZ, 0x40 ;  /* 0x00000040ff767803 */ /* 0x000fea0000000000 */
[----:B------:R-:W-:Y:S02]  /*5760*/  @P6 SHF.L.U32 R0, R104, 0x1f, RZ ;  /* 0x0000001f68006819 */ /* 0x000fe400000006ff */
[----:B------:R-:W-:Y:S02]  /*5770*/  @P2 SEL R4, R5, R4, !P3 ;  /* 0x0000000405042207 */ /* 0x000fe40005800000 */
[----:B------:R1:W3:Y:S02]  /*5780*/  @P6 SYNCS.PHASECHK.TRANS64.TRYWAIT P1, [R2+URZ+0x50], R0 ;  /* 0x00005000020065a7 */ /* 0x0002e400080211ff */
[----:B------:R-:W-:Y:S04]  /*5790*/  LOP3.LUT R4, R4, 0x1, RZ, 0xc0, !PT ;  /* 0x0000000104047812 */ /* 0x000fe800078ec0ff */
[----:B------:R-:W-:Y:S04]  /*57a0*/  ISETP.NE.U32.AND P5, PT, R4, 0x1, PT ;  /* 0x000000010400780c */ /* 0x000fe80003fa5070 */
[----:B------:R-:W-:Y:S01]  /*57b0*/  P2R R116, PR, RZ, 0x20 ;  /* 0x00000020ff747803 */ /* 0x000fe20000000000 */
[----:B------:R4:W2:Y:S01]  /*57c0*/  SYNCS.PHASECHK.TRANS64.TRYWAIT P0, [R113+URZ+0xc0], R3 ;  /* 0x0000c003710075a7 */ /* 0x0008a200080011ff */
[C---:B-1----:R-:W-:Y:S01]  /*57d0*/  IMAD.SHL.U32 R0, R48.reuse, 0x80, RZ ;  /* 0x0000008030007824 */ /* 0x042fe200078e00ff */
[----:B------:R-:W-:Y:S04]  /*57e0*/  LOP3.LUT R48, R48, 0xffe, RZ, 0xc0, !PT ;  /* 0x00000ffe30307812 */ /* 0x000fe800078ec0ff */
[----:B------:R-:W-:Y:S01]  /*57f0*/  LOP3.LUT R0, R0, 0xffffff00, RZ, 0xc0, !PT ;  /* 0xffffff0000007812 */ /* 0x000fe200078ec0ff */
[----:B------:R-:W-:Y:S04]  /*5800*/  IMAD.IADD R48, R45, 0x1, -R48 ;  /* 0x000000012d307824 */ /* 0x000fe800078e0a30 */
[----:B------:R-:W-:Y:S04]  /*5810*/  IMAD.IADD R0, R46, 0x1, R0 ;  /* 0x000000012e007824 */ /* 0x000fe800078e0200 */
[----:B------:R-:W-:Y:S01]  /*5820*/  IMAD R48, R48, 0x100000, R0 ;  /* 0x0010000030307824 */ /* 0x000fe200078e0200 */
[----:B---3--:R-:W-:Y:S01]  /*5830*/  @P6 SEL R115, RZ, 0x1, !P1 ;  /* 0x00000001ff736807 */ /* 0x008fe20004800000 */
[----:B----4-:R-:W-:Y:S06]  /*5840*/  @!P6 BRA `(.L_x_92) ;  /* 0x000000000080e947 */ /* 0x010fec0003800000 */
[----:B------:R-:W-:Y:S01]  /*5850*/  @P5 IMAD R5, R105, 0x1000, R100 ;  /* 0x0000100069055824 */ /* 0x000fe200078e0264 */
[----:B------:R-:W-:Y:S01]  /*5860*/  ISETP.NE.AND P1, PT, R115, RZ, PT ;  /* 0x000000ff7300720c */ /* 0x000fe20003f25270 */
[----:B------:R-:W-:Y:S01]  /*5870*/  BSSY B0, `(.L_x_93) ;  /* 0x000000b000007945 */ /* 0x000fe20003800000 */
[----:B------:R-:W-:Y:S01]  /*5880*/  CS2R R82, SRZ ;  /* 0x0000000000527805 */ /* 0x000fe2000001ff00 */
[----:B------:R-:W-:Y:S01]  /*5890*/  @P5 VIADD R4, R5, UR49 ;  /* 0x0000003105045c36 */ /* 0x000fe20008000000 */
[----:B------:R-:W-:Y:S02]  /*58a0*/  CS2R R80, SRZ ;  /* 0x0000000000507805 */ /* 0x000fe4000001ff00 */
[----:B------:R-:W-:Y:S02]  /*58b0*/  CS2R R86, SRZ ;  /* 0x0000000000567805 */ /* 0x000fe4000001ff00 */
[----:B------:R-:W-:Y:S01]  /*58c0*/  CS2R R84, SRZ ;  /* 0x0000000000547805 */ /* 0x000fe2000001ff00 */
[----:B------:R-:W-:Y:S04]  /*58d0*/  @P5 IMAD R4, R108, -0x10, R4 ;  /* 0xfffffff06c045824 */ /* 0x000fe800078e0204 */
[----:B------:R-:W-:Y:S05]  /*58e0*/  @P1 BRA `(.L_x_94) ;  /* 0x00000000000c1947 */ /* 0x000fea0003800000 */
[----:B------:R-:W-:Y:S04]  /*58f0*/  SHF.L.U32 R0, R104, 0x1f, RZ ;  /* 0x0000001f68007819 */ /* 0x000fe800000006ff */
[----:B------:R-:W1:Y:S02]  /*5900*/  SYNCS.PHASECHK.TRANS64.TRYWAIT P1, [R2+URZ+0x50], R0 ;  /* 0x00005000020075a7 */ /* 0x000e6400080211ff */
[----:B-1----:R-:W-:Y:S05]  /*5910*/  @!P1 BRA `(.L_x_95) ;  /* 0x0000004000289947 */ /* 0x002fea0003800000 */
.L_x_94:
[----:B------:R-:W-:Y:S05]  /*5920*/  BSYNC B0 ;  /* 0x0000000000007941 */ /* 0x000fea0003800000 */
.L_x_93:
[----:B------:R-:W-:Y:S01]  /*5930*/  ISETP.NE.AND P1, PT, R116, RZ, PT ;  /* 0x000000ff7400720c */ /* 0x000fe20003f25270 */
[----:B-1----:R-:W-:Y:S02]  /*5940*/  VIADD R2, R2, 0x70 ;  /* 0x0000007002027836 */ /* 0x002fe40000000000 */
[----:B------:R-:W-:Y:S02]  /*5950*/  IMAD.U32 R0, RZ, RZ, UR37 ;  /* 0x00000025ff007e24 */ /* 0x000fe4000f8e00ff */
[----:B------:R-:W-:Y:S03]  /*5960*/  VIADD R105, R105, 0x1 ;  /* 0x0000000169697836 */ /* 0x000fe60000000000 */
[----:B------:R-:W-:Y:S05]  /*5970*/  PRMT R0, R0, 0x654, R2 ;  /* 0x0000065400007816 */ /* 0x000fea0000000002 */
[----:B------:R1:W3:Y:S04]  /*5980*/  @P1 LDS.128 R80, [R5+UR49+0x200] ;  /* 0x0002003105501984 */ /* 0x0002e80008000c00 */
[----:B------:R1:W4:Y:S01]  /*5990*/  @P1 LDS.128 R84, [R4+0x210] ;  /* 0x0002100004541984 */ /* 0x0003220000000c00 */
[C---:B------:R-:W-:Y:S01]  /*59a0*/  ISETP.NE.AND P1, PT, R105.reuse, 0x4, PT ;  /* 0x000000046900780c */ /* 0x040fe20003f25270 */
[----:B------:R-:W-:Y:S01]  /*59b0*/  @!PT LDS RZ, [RZ] ;  /* 0x00000000fffff984 */ /* 0x000fe20000000800 */
[----:B------:R-:W-:Y:S01]  /*59c0*/  @!PT LDS RZ, [RZ] ;  /* 0x00000000fffff984 */ /* 0x000fe20000000800 */
[----:B------:R-:W-:Y:S01]  /*59d0*/  @!PT LDS RZ, [RZ] ;  /* 0x00000000fffff984 */ /* 0x000fe20000000800 */
[----:B------:R-:W-:Y:S01]  /*59e0*/  @!PT LDS RZ, [RZ] ;  /* 0x00000000fffff984 */ /* 0x000fe20000000800 */
[----:B------:R5:W-:Y:S06]  /*59f0*/  MEMBAR.ALL.CTA ;  /* 0x0000000000007992 */ /* 0x000bec0000008000 */
[----:B-----5:R-:W5:Y:S01]  /*5a00*/  FENCE.VIEW.ASYNC.S ;  /* 0x00000000000073c6 */ /* 0x020f620000000000 */
[----:B------:R-:W-:Y:S01]  /*5a10*/  SEL R105, R105, RZ, P1 ;  /* 0x000000ff69697207 */ /* 0x000fe20000800000 */
[----:B-----5:R5:W-:Y:S02]  /*5a20*/  SYNCS.ARRIVE.TRANS64.RED.A1T0 RZ, [R0+URZ], RZ ;  /* 0x000000ff00ff79a7 */ /* 0x020be400081004ff */
[----:B-----5:R-:W-:Y:S04]  /*5a30*/  SEL R0, RZ, 0x1, P1 ;  /* 0x00000001ff007807 */ /* 0x020fe80000800000 */
[----:B-1-3--:R-:W-:Y:S02]  /*5a40*/  LOP3.LUT R104, R104, R0, RZ, 0x3c, !PT ;  /* 0x0000000068687212 */ /* 0x00afe400078e3cff */
.L_x_92:
[----:B------:R-:W-:Y:S05]  /*5a50*/  BSYNC B1 ;  /* 0x0000000000017941 */ /* 0x000fea0003800000 */
.L_x_91:
[----:B------:R-:W-:Y:S04]  /*5a60*/  SHF.R.U32.HI R0, RZ, 0x15, R48 ;  /* 0x00000015ff007819 */ /* 0x000fe80000011630 */
[----:B------:R-:W-:Y:S01]  /*5a70*/  LOP3.LUT P1, RZ, R0, 0x3, R101, 0x48, !PT ;  /* 0x0000000300ff7812 */ /* 0x000fe20007824865 */
[----:B------:R-:W-:Y:S01]  /*5a80*/  @!UPT UIADD3 URZ, UPT, UPT, URZ, URZ, URZ ;  /* 0x000000fffffff290 */ /* 0x000fe2000fffe0ff */
[----:B--2---:R-:W-:Y:S11]  /*5a90*/  @P0 BRA `(.L_x_96) ;  /* 0x0000000000080947 */ /* 0x004ff60003800000 */
[----:B------:R-:W1:Y:S02]  /*5aa0*/  SYNCS.PHASECHK.TRANS64.TRYWAIT P0, [R113+URZ+0xc0], R3 ;  /* 0x0000c003710075a7 */ /* 0x000e6400080011ff */
[----:B-1----:R-:W-:Y:S05]  /*5ab0*/  @!P0 BRA `(.L_x_97) ;  /* 0x0000003c00d48947 */ /* 0x002fea0003800000 */
.L_x_96:
[----:B------:R-:W-:Y:S05]  /*5ac0*/  @!P1 BRA `(.L_x_98) ;  /* 0x0000000000409947 */ /* 0x000fea0003800000 */
[----:B------:R-:W2:Y:S01]  /*5ad0*/  LDCU.64 UR8, c[0x4][0x78] ;  /* 0x01000f00ff0877ac */ /* 0x000ea20008000a00 */
[----:B-1----:R-:W-:Y:S01]  /*5ae0*/  MOV R3, 0x0 ;  /* 0x0000000000037802 */ /* 0x002fe20000000f00 */
[----:B------:R-:W-:Y:S02]  /*5af0*/  HFMA2 R12, -RZ, RZ, 0, 5.9604644775390625e-08 ;  /* 0x00000001ff0c7431 */ /* 0x000fe400000001ff */
[----:B------:R-:W-:Y:S02]  /*5b00*/  IMAD.MOV.U32 R8, RZ, RZ, 0x192 ;  /* 0x00000192ff087424 */ /* 0x000fe400078e00ff */
[----:B------:R-:W-:Y:S01]  /*5b10*/  IMAD.MOV.U32 R13, RZ, RZ, RZ ;  /* 0x000000ffff0d7224 */ /* 0x000fe200078e00ff */
[----:B------:R-:W1:Y:S01]  /*5b20*/  LDCU.64 UR6, c[0x4][0x80] ;  /* 0x01001000ff0677ac */ /* 0x000e620008000a00 */
[----:B------:R-:W3:Y:S01]  /*5b30*/  LDC.64 R2, c[0x4][R3] ;  /* 0x0100000003027b82 */ /* 0x000ee20000000a00 */
[----:B------:R-:W5:Y:S01]  /*5b40*/  LDCU.64 UR4, c[0x4][0x18] ;  /* 0x01000300ff0477ac */ /* 0x000f620008000a00 */
[----:B--2---:R-:W-:Y:S01]  /*5b50*/  MOV R5, UR9 ;  /* 0x0000000900057c02 */ /* 0x004fe20008000f00 */
[----:B------:R-:W-:Y:S01]  /*5b60*/  IMAD.U32 R4, RZ, RZ, UR8 ;  /* 0x00000008ff047e24 */ /* 0x000fe2000f8e00ff */
[----:B-1----:R-:W-:Y:S01]  /*5b70*/  MOV R7, UR7 ;  /* 0x0000000700077c02 */ /* 0x002fe20008000f00 */
[----:B------:R-:W-:Y:S01]  /*5b80*/  IMAD.U32 R6, RZ, RZ, UR6 ;  /* 0x00000006ff067e24 */ /* 0x000fe2000f8e00ff */
[----:B-----5:R-:W-:Y:S01]  /*5b90*/  MOV R11, UR5 ;  /* 0x00000005000b7c02 */ /* 0x020fe20008000f00 */
[----:B------:R-:W-:Y:S02]  /*5ba0*/  IMAD.U32 R10, RZ, RZ, UR4 ;  /* 0x00000004ff0a7e24 */ /* 0x000fe4000f8e00ff */
[----:B------:R-:W-:Y:S07]  /*5bb0*/  LEPC R20, `(.L_x_98) ;  /* 0x000000001014794e */ /* 0x000fee0000000000 */
[----:B---34-:R-:W-:Y:S05]  /*5bc0*/  CALL.ABS.NOINC R2 ;  /* 0x0000000002007343 */ /* 0x018fea0003c00000 */
.L_x_98:
[----:B------:R-:W-:Y:S01]  /*5bd0*/  F2FP.F16.E5M2.UNPACK_B R4, R81 ;  /* 0x00000051ff04723e */ /* 0x000fe200020004ff */
[----:B------:R-:W-:Y:S05]  /*5be0*/  WARPSYNC.ALL ;  /* 0x0000000000007948 */ /* 0x000fea0003800000 */
[----:B------:R-:W-:Y:S01]  /*5bf0*/  R2UR UR4, R48 ;  /* 0x00000000300472ca */ /* 0x000fe200000e0000 */
[--C-:B------:R-:W-:Y:S01]  /*5c00*/  HADD2.F32 R53, -RZ, R4.reuse.H0_H0 ;  /* 0x20000004ff357230 */ /* 0x100fe20000004100 */
[-C--:B-1----:R-:W-:Y:S01]  /*5c10*/  F2FP.F16.E5M2.UNPACK_B R3, R80.reuse ;  /* 0x00000050ff03723e */ /* 0x082fe200020004ff */
[----:B------:R-:W-:Y:S01]  /*5c20*/  HADD2.F32 R54, -RZ, R4.H1_H1 ;  /* 0x30000004ff367230 */ /* 0x000fe20000004100 */
[----:B------:R-:W-:Y:S01]  /*5c30*/  F2FP.F16.E5M2.UNPACK_B R0, R80.H1 ;  /* 0x00000050ff00723e */ /* 0x000fe200030004ff */
[----:B------:R-:W-:Y:S01]  /*5c40*/  BSSY.RECONVERGENT B0, `(.L_x_99) ;  /* 0x0000099000007945 */ /* 0x000fe20003800200 */
[----:B------:R-:W-:Y:S01]  /*5c50*/  F2FP.F16.E5M2.UNPACK_B R64, R83.H1 ;  /* 0x00000053ff40723e */ /* 0x000fe200030004ff */
[--C-:B------:R-:W-:Y:S01]  /*5c60*/  HADD2.F32 R2, -RZ, R3.reuse.H0_H0 ;  /* 0x20000003ff027230 */ /* 0x100fe20000004100 */
[----:B----4-:R-:W-:Y:S01]  /*5c70*/  F2FP.F16.E5M2.UNPACK_B R74, R86 ;  /* 0x00000056ff4a723e */ /* 0x010fe200020004ff */
[----:B------:R-:W-:Y:S01]  /*5c80*/  HADD2.F32 R50, -RZ, R3.H1_H1 ;  /* 0x30000003ff327230 */ /* 0x000fe20000004100 */
[----:B------:R-:W-:Y:S01]  /*5c90*/  F2FP.F16.E5M2.UNPACK_B R3, R81.H1 ;  /* 0x00000051ff03723e */ /* 0x000fe200030004ff */
[--C-:B------:R-:W-:Y:S01]  /*5ca0*/  HADD2.F32 R51, -RZ, R0.reuse.H0_H0 ;  /* 0x20000000ff337230 */ /* 0x100fe20000004100 */
[----:B------:R-:W-:Y:S01]  /*5cb0*/  IADD3 R114, PT, PT, R100, UR49, RZ ;  /* 0x0000003164727c10 */ /* 0x000fe2000fffe0ff */
[----:B------:R-:W-:Y:S01]  /*5cc0*/  HADD2.F32 R52, -RZ, R0.H1_H1 ;  /* 0x30000000ff347230 */ /* 0x000fe20000004100 */
[----:B------:R-:W-:Y:S01]  /*5cd0*/  LDTM.16dp32bit_t0_t15.x32 R4, tmem[UR4] ;  /* 0x00000004000479ee */ /* 0x000fe20008a80000 */
[----:B------:R-:W1:Y:S01]  /*5ce0*/  LDTM.16dp32bit_t16_t31.x32 R4, tmem[UR4+0x20] ;  /* 0x00002004000479ee */ /* 0x000e620008aa0000 */
[-C--:B------:R-:W-:Y:S01]  /*5cf0*/  F2FP.F16.E5M2.UNPACK_B R0, R82.reuse ;  /* 0x00000052ff00723e */ /* 0x080fe200020004ff */
[--C-:B------:R-:W-:Y:S01]  /*5d00*/  HADD2.F32 R55, -RZ, R3.reuse.H0_H0 ;  /* 0x20000003ff377230 */ /* 0x100fe20000004100 */
[----:B------:R-:W-:Y:S01]  /*5d10*/  SHF.L.U32 R117, R102, 0x4, RZ ;  /* 0x0000000466757819 */ /* 0x000fe200000006ff */
[----:B------:R-:W-:Y:S01]  /*5d20*/  HADD2.F32 R56, -RZ, R3.H1_H1 ;  /* 0x30000003ff387230 */ /* 0x000fe20000004100 */
[----:B------:R-:W-:Y:S01]  /*5d30*/  F2FP.F16.E5M2.UNPACK_B R3, R82.H1 ;  /* 0x00000052ff03723e */ /* 0x000fe200030004ff */
[--C-:B------:R-:W-:Y:S01]  /*5d40*/  HADD2.F32 R57, -RZ, R0.reuse.H0_H0 ;  /* 0x20000000ff397230 */ /* 0x100fe20000004100 */
[----:B------:R-:W-:Y:S01]  /*5d50*/  IADD3 R114, PT, PT, R114, R117, RZ ;  /* 0x0000007572727210 */ /* 0x000fe20007ffe0ff */
[----:B------:R-:W-:Y:S01]  /*5d60*/  HADD2.F32 R58, -RZ, R0.H1_H1 ;  /* 0x30000000ff3a7230 */ /* 0x000fe20000004100 */
[----:B------:R-:W-:Y:S01]  /*5d70*/  F2FP.F16.E5M2.UNPACK_B R0, R83 ;  /* 0x00000053ff00723e */ /* 0x000fe200020004ff */
[--C-:B------:R-:W-:Y:S01]  /*5d80*/  HADD2.F32 R59, -RZ, R3.reuse.H0_H0 ;  /* 0x20000003ff3b7230 */ /* 0x100fe20000004100 */
[----:B------:R-:W-:Y:S01]  /*5d90*/  ISETP.NE.AND P0, PT, R110, RZ, PT ;  /* 0x000000ff6e00720c */ /* 0x000fe20003f05270 */
[----:B------:R-:W-:Y:S01]  /*5da0*/  HADD2.F32 R60, -RZ, R3.H1_H1 ;  /* 0x30000003ff3c7230 */ /* 0x000fe20000004100 */
[-C--:B------:R-:W-:Y:S01]  /*5db0*/  F2FP.F16.E5M2.UNPACK_B R3, R84.reuse ;  /* 0x00000054ff03723e */ /* 0x080fe200020004ff */
[--C-:B------:R-:W-:Y:S01]  /*5dc0*/  HADD2.F32 R61, -RZ, R0.reuse.H0_H0 ;  /* 0x20000000ff3d7230 */ /* 0x100fe20000004100 */
[----:B------:R-:W-:Y:S01]  /*5dd0*/  ISETP.NE.AND P6, PT, R118, RZ, PT ;  /* 0x000000ff7600720c */ /* 0x000fe20003fc5270 */
[----:B------:R-:W-:Y:S01]  /*5de0*/  HADD2.F32 R62, -RZ, R0.H1_H1 ;  /* 0x30000000ff3e7230 */ /* 0x000fe20000004100 */
[----:B------:R-:W-:Y:S01]  /*5df0*/  F2FP.F16.E5M2.UNPACK_B R0, R84.H1 ;  /* 0x00000054ff00723e */ /* 0x000fe200030004ff */
[--C-:B------:R-:W-:Y:S02]  /*5e00*/  HADD2.F32 R65, -RZ, R3.reuse.H0_H0 ;  /* 0x20000003ff417230 */ /* 0x100fe40000004100 */
[----:B------:R-:W-:Y:S01]  /*5e10*/  HADD2.F32 R66, -RZ, R3.H1_H1 ;  /* 0x30000003ff427230 */ /* 0x000fe20000004100 */
[-C--:B------:R-:W-:Y:S01]  /*5e20*/  F2FP.F16.E5M2.UNPACK_B R3, R85.reuse ;  /* 0x00000055ff03723e */ /* 0x080fe200020004ff */
[--C-:B------:R-:W-:Y:S02]  /*5e30*/  HADD2.F32 R67, -RZ, R0.reuse.H0_H0 ;  /* 0x20000000ff437230 */ /* 0x100fe40000004100 */
[----:B------:R-:W-:Y:S01]  /*5e40*/  HADD2.F32 R68, -RZ, R0.H1_H1 ;  /* 0x30000000ff447230 */ /* 0x000fe20000004100 */
[----:B------:R-:W-:Y:S01]  /*5e50*/  F2FP.F16.E5M2.UNPACK_B R0, R85.H1 ;  /* 0x00000055ff00723e */ /* 0x000fe200030004ff */
[--C-:B------:R-:W-:Y:S02]  /*5e60*/  HADD2.F32 R69, -RZ, R3.reuse.H0_H0 ;  /* 0x20000003ff457230 */ /* 0x100fe40000004100 */
[C---:B-1----:R-:W-:Y:S01]  /*5e70*/  FMUL R7, R47.reuse, R7 ;  /* 0x000000072f077220 */ /* 0x042fe20000400000 */
[----:B------:R-:W-:Y:S01]  /*5e80*/  HADD2.F32 R70, -RZ, R3.H1_H1 ;  /* 0x30000003ff467230 */ /* 0x000fe20000004100 */
[----:B------:R-:W-:Y:S01]  /*5e90*/  F2FP.F16.E5M2.UNPACK_B R3, R86.H1 ;  /* 0x00000056ff03723e */ /* 0x000fe200030004ff */
[--C-:B------:R-:W-:Y:S02]  /*5ea0*/  HADD2.F32 R71, -RZ, R0.reuse.H0_H0 ;  /* 0x20000000ff477230 */ /* 0x100fe40000004100 */
[----:B------:R-:W-:Y:S02]  /*5eb0*/  HADD2.F32 R72, -RZ, R0.H1_H1 ;  /* 0x30000000ff487230 */ /* 0x000fe40000004100 */
[----:B------:R-:W-:Y:S01]  /*5ec0*/  FMUL R0, R47, R4 ;  /* 0x000000042f007220 */ /* 0x000fe20000400000 */
[--C-:B------:R-:W-:Y:S01]  /*5ed0*/  HADD2.F32 R73, -RZ, R74.reuse.H0_H0 ;  /* 0x2000004aff497230 */ /* 0x100fe20000004100 */
[----:B------:R-:W-:Y:S01]  /*5ee0*/  F2FP.F16.E5M2.UNPACK_B R4, R87 ;  /* 0x00000057ff04723e */ /* 0x000fe200020004ff */
[----:B------:R-:W-:Y:S02]  /*5ef0*/  HADD2.F32 R74, -RZ, R74.H1_H1 ;  /* 0x3000004aff4a7230 */ /* 0x000fe40000004100 */
[----:B------:R-:W-:Y:S01]  /*5f00*/  FFMA R0, R49, R2, R0 ;  /* 0x0000000231007223 */ /* 0x000fe20000000000 */
[----:B------:R-:W-:Y:S01]  /*5f10*/  FMUL R2, R47, R5 ;  /* 0x000000052f027220 */ /* 0x000fe20000400000 */
[--C-:B------:R-:W-:Y:S01]  /*5f20*/  HADD2.F32 R75, -RZ, R3.reuse.H0_H0 ;  /* 0x20000003ff4b7230 */ /* 0x100fe20000004100 */
[----:B------:R-:W-:Y:S01]  /*5f30*/  F2FP.F16.E5M2.UNPACK_B R5, R87.H1 ;  /* 0x00000057ff05723e */ /* 0x000fe200030004ff */
[----:B------:R-:W-:Y:S02]  /*5f40*/  HADD2.F32 R76, -RZ, R3.H1_H1 ;  /* 0x30000003ff4c7230 */ /* 0x000fe40000004100 */
[----:B------:R-:W-:Y:S01]  /*5f50*/  FFMA R2, R49, R50, R2 ;  /* 0x0000003231027223 */ /* 0x000fe20000000002 */
[--C-:B------:R-:W-:Y:S02]  /*5f60*/  HADD2.F32 R50, -RZ, R4.reuse.H0_H0 ;  /* 0x20000004ff327230 */ /* 0x100fe40000004100 */
[C---:B------:R-:W-:Y:S01]  /*5f70*/  FMUL R3, R47.reuse, R6 ;  /* 0x000000062f037220 */ /* 0x040fe20000400000 */
[--C-:B------:R-:W-:Y:S02]  /*5f80*/  HADD2.F32 R77, -RZ, R5.reuse.H1_H1 ;  /* 0x30000005ff4d7230 */ /* 0x100fe40000004100 */
[C---:B------:R-:W-:Y:S01]  /*5f90*/  FMUL R6, R47.reuse, R11 ;  /* 0x0000000b2f067220 */ /* 0x040fe20000400000 */
[----:B------:R-:W-:Y:S01]  /*5fa0*/  FMUL R11, R47, R16 ;  /* 0x000000102f0b7220 */ /* 0x000fe20000400000 */
[C---:B------:R-:W-:Y:S01]  /*5fb0*/  FFMA R3, R49.reuse, R51, R3 ;  /* 0x0000003331037223 */ /* 0x040fe20000000003 */
[----:B------:R-:W-:Y:S01]  /*5fc0*/  FFMA R7, R49, R52, R7 ;  /* 0x0000003431077223 */ /* 0x000fe20000000007 */
[----:B------:R-:W-:Y:S02]  /*5fd0*/  HADD2.F32 R51, -RZ, R4.H1_H1 ;  /* 0x30000004ff337230 */ /* 0x000fe40000004100 */
[C---:B------:R-:W-:Y:S01]  /*5fe0*/  FMUL R4, R47.reuse, R9 ;  /* 0x000000092f047220 */ /* 0x040fe20000400000 */
[----:B------:R-:W-:Y:S02]  /*5ff0*/  HADD2.F32 R52, -RZ, R5.H0_H0 ;  /* 0x20000005ff347230 */ /* 0x000fe40000004100 */
[----:B------:R-:W-:Y:S01]  /*6000*/  FMUL R16, R47, R21 ;  /* 0x000000152f107220 */ /* 0x000fe20000400000 */
[----:B------:R-:W-:Y:S01]  /*6010*/  F2FP.SATFINITE.E5M2.F32.PACK_AB_MERGE_C R78, R7, R3, RZ ;  /* 0x00000003074e723e */ /* 0x000fe200048060ff */
[C---:B------:R-:W-:Y:S01]  /*6020*/  FMUL R3, R47.reuse, R8 ;  /* 0x000000082f037220 */ /* 0x040fe20000400000 */
[C---:B------:R-:W-:Y:S01]  /*6030*/  FMUL R7, R47.reuse, R12 ;  /* 0x0000000c2f077220 */ /* 0x040fe20000400000 */
[C---:B------:R-:W-:Y:S01]  /*6040*/  FMUL R8, R47.reuse, R13 ;  /* 0x0000000d2f087220 */ /* 0x040fe20000400000 */
[----:B------:R-:W-:Y:S01]  /*6050*/  FMUL R12, R47, R17 ;  /* 0x000000112f0c7220 */ /* 0x000fe20000400000 */
[C---:B------:R-:W-:Y:S01]  /*6060*/  FFMA R3, R49.reuse, R53, R3 ;  /* 0x0000003531037223 */ /* 0x040fe20000000003 */
[----:B------:R-:W-:Y:S01]  /*6070*/  FFMA R4, R49, R54, R4 ;  /* 0x0000003631047223 */ /* 0x000fe20000000004 */
[C---:B------:R-:W-:Y:S01]  /*6080*/  FMUL R5, R47.reuse, R10 ;  /* 0x0000000a2f057220 */ /* 0x040fe20000400000 */
[C---:B------:R-:W-:Y:S01]  /*6090*/  FMUL R9, R47.reuse, R14 ;  /* 0x0000000e2f097220 */ /* 0x040fe20000400000 */
[C---:B------:R-:W-:Y:S01]  /*60a0*/  FMUL R10, R47.reuse, R15 ;  /* 0x0000000f2f0a7220 */ /* 0x040fe20000400000 */
[----:B------:R-:W-:Y:S01]  /*60b0*/  FMUL R15, R47, R20 ;  /* 0x000000142f0f7220 */ /* 0x000fe20000400000 */
[C---:B------:R-:W-:Y:S01]  /*60c0*/  FFMA R5, R49.reuse, R55, R5 ;  /* 0x0000003731057223 */ /* 0x040fe20000000005 */
[C---:B------:R-:W-:Y:S01]  /*60d0*/  FFMA R6, R49.reuse, R56, R6 ;  /* 0x0000003831067223 */ /* 0x040fe20000000006 */
[C---:B------:R-:W-:Y:S01]  /*60e0*/  FFMA R7, R49.reuse, R57, R7 ;  /* 0x0000003931077223 */ /* 0x040fe20000000007 */
[C---:B------:R-:W-:Y:S01]  /*60f0*/  FFMA R8, R49.reuse, R58, R8 ;  /* 0x0000003a31087223 */ /* 0x040fe20000000008 */
[--C-:B------:R-:W-:Y:S02]  /*6100*/  HADD2.F32 R63, -RZ, R64.reuse.H0_H0 ;  /* 0x20000040ff3f7230 */ /* 0x100fe40000004100 */
[C---:B------:R-:W-:Y:S01]  /*6110*/  FFMA R9, R49.reuse, R59, R9 ;  /* 0x0000003b31097223 */ /* 0x040fe20000000009 */
[----:B------:R-:W-:Y:S01]  /*6120*/  F2FP.SATFINITE.E5M2.F32.PACK_AB_MERGE_C R5, R6, R5, RZ ;  /* 0x000000050605723e */ /* 0x000fe200048060ff */
[C---:B------:R-:W-:Y:S01]  /*6130*/  FFMA R10, R49.reuse, R60, R10 ;  /* 0x0000003c310a7223 */ /* 0x040fe2000000000a */
[C---:B------:R-:W-:Y:S01]  /*6140*/  FFMA R11, R49.reuse, R61, R11 ;  /* 0x0000003d310b7223 */ /* 0x040fe2000000000b */
[----:B------:R-:W-:Y:S01]  /*6150*/  FFMA R12, R49, R62, R12 ;  /* 0x0000003e310c7223 */ /* 0x000fe2000000000c */
[C---:B------:R-:W-:Y:S01]  /*6160*/  FMUL R20, R47.reuse, R25 ;  /* 0x000000192f147220 */ /* 0x040fe20000400000 */
[C---:B------:R-:W-:Y:S01]  /*6170*/  FMUL R25, R47.reuse, R30 ;  /* 0x0000001e2f197220 */ /* 0x040fe20000400000 */
[C---:B------:R-:W-:Y:S01]  /*6180*/  FMUL R30, R47.reuse, R35 ;  /* 0x000000232f1e7220 */ /* 0x040fe20000400000 */
[----:B------:R-:W-:Y:S01]  /*6190*/  F2FP.SATFINITE.E5M2.F32.PACK_AB_MERGE_C R9, R10, R9, RZ ;  /* 0x000000090a09723e */ /* 0x000fe200048060ff */
[----:B------:R-:W-:Y:S02]  /*61a0*/  HADD2.F32 R64, -RZ, R64.H1_H1 ;  /* 0x30000040ff407230 */ /* 0x000fe40000004100 */
[C---:B------:R-:W-:Y:S01]  /*61b0*/  FMUL R13, R47.reuse, R18 ;  /* 0x000000122f0d7220 */ /* 0x040fe20000400000 */
[C---:B------:R-:W-:Y:S01]  /*61c0*/  FMUL R14, R47.reuse, R19 ;  /* 0x000000132f0e7220 */ /* 0x040fe20000400000 */
[C---:B------:R-:W-:Y:S01]  /*61d0*/  FMUL R17, R47.reuse, R22 ;  /* 0x000000162f117220 */ /* 0x040fe20000400000 */
[----:B------:R-:W-:Y:S01]  /*61e0*/  FMUL R18, R47, R23 ;  /* 0x000000172f127220 */ /* 0x000fe20000400000 */
[C---:B------:R-:W-:Y:S01]  /*61f0*/  FFMA R13, R49.reuse, R63, R13 ;  /* 0x0000003f310d7223 */ /* 0x040fe2000000000d */
[C---:B------:R-:W-:Y:S01]  /*6200*/  FFMA R14, R49.reuse, R64, R14 ;  /* 0x00000040310e7223 */ /* 0x040fe2000000000e */
[----:B------:R-:W-:Y:S01]  /*6210*/  FFMA R15, R49, R65, R15 ;  /* 0x00000041310f7223 */ /* 0x000fe2000000000f */
[----:B------:R-:W-:Y:S01]  /*6220*/  FMUL R19, R47, R24 ;  /* 0x000000182f137220 */ /* 0x000fe20000400000 */
[C---:B------:R-:W-:Y:S01]  /*6230*/  FFMA R16, R49.reuse, R66, R16 ;  /* 0x0000004231107223 */ /* 0x040fe20000000010 */
[----:B------:R-:W-:Y:S01]  /*6240*/  FFMA R17, R49, R67, R17 ;  /* 0x0000004331117223 */ /* 0x000fe20000000011 */
[----:B------:R-:W-:Y:S01]  /*6250*/  F2FP.SATFINITE.E5M2.F32.PACK_AB_MERGE_C R13, R14, R13, RZ ;  /* 0x0000000d0e0d723e */ /* 0x000fe200048060ff */
[C---:B------:R-:W-:Y:S01]  /*6260*/  FMUL R21, R47.reuse, R26 ;  /* 0x0000001a2f157220 */ /* 0x040fe20000400000 */
[----:B------:R-:W-:Y:S01]  /*6270*/  FMUL R22, R47, R27 ;  /* 0x0000001b2f167220 */ /* 0x000fe20000400000 */
[C---:B------:R-:W-:Y:S01]  /*6280*/  FFMA R18, R49.reuse, R68, R18 ;  /* 0x0000004431127223 */ /* 0x040fe20000000012 */
[----:B------:R-:W-:Y:S01]  /*6290*/  FFMA R19, R49, R69, R19 ;  /* 0x0000004531137223 */ /* 0x000fe20000000013 */
[----:B------:R-:W-:Y:S01]  /*62a0*/  FMUL R23, R47, R28 ;  /* 0x0000001c2f177220 */ /* 0x000fe20000400000 */
[----:B------:R-:W-:Y:S01]  /*62b0*/  FFMA R20, R49, R70, R20 ;  /* 0x0000004631147223 */ /* 0x000fe20000000014 */
[----:B------:R-:W-:Y:S01]  /*62c0*/  FMUL R24, R47, R29 ;  /* 0x0000001d2f187220 */ /* 0x000fe20000400000 */
[C---:B------:R-:W-:Y:S01]  /*62d0*/  FFMA R21, R49.reuse, R71, R21 ;  /* 0x0000004731157223 */ /* 0x040fe20000000015 */
[----:B------:R-:W-:Y:S01]  /*62e0*/  FFMA R22, R49, R72, R22 ;  /* 0x0000004831167223 */ /* 0x000fe20000000016 */
[C---:B------:R-:W-:Y:S01]  /*62f0*/  FMUL R26, R47.reuse, R31 ;  /* 0x0000001f2f1a7220 */ /* 0x040fe20000400000 */
[----:B------:R-:W-:Y:S01]  /*6300*/  FMUL R27, R47, R32 ;  /* 0x000000202f1b7220 */ /* 0x000fe20000400000 */
[----:B------:R-:W-:Y:S01]  /*6310*/  FFMA R23, R49, R73, R23 ;  /* 0x0000004931177223 */ /* 0x000fe20000000017 */
[----:B------:R-:W-:Y:S01]  /*6320*/  FMUL R28, R47, R33 ;  /* 0x000000212f1c7220 */ /* 0x000fe20000400000 */
[----:B------:R-:W-:Y:S01]  /*6330*/  FFMA R24, R49, R74, R24 ;  /* 0x0000004a31187223 */ /* 0x000fe20000000018 */
[----:B------:R-:W-:Y:S01]  /*6340*/  FMUL R29, R47, R34 ;  /* 0x000000222f1d7220 */ /* 0x000fe20000400000 */
[C---:B------:R-:W-:Y:S01]  /*6350*/  FFMA R25, R49.reuse, R75, R25 ;  /* 0x0000004b31197223 */ /* 0x040fe20000000019 */
[C---:B------:R-:W-:Y:S01]  /*6360*/  FFMA R26, R49.reuse, R76, R26 ;  /* 0x0000004c311a7223 */ /* 0x040fe2000000001a */
[C---:B------:R-:W-:Y:S01]  /*6370*/  FFMA R27, R49.reuse, R50, R27 ;  /* 0x00000032311b7223 */ /* 0x040fe2000000001b */
[C---:B------:R-:W-:Y:S01]  /*6380*/  FFMA R28, R49.reuse, R51, R28 ;  /* 0x00000033311c7223 */ /* 0x040fe2000000001c */
[----:B------:R-:W-:Y:S01]  /*6390*/  F2FP.SATFINITE.E5M2.F32.PACK_AB_MERGE_C R17, R18, R17, RZ ;  /* 0x000000111211723e */ /* 0x000fe200048060ff */
[C---:B------:R-:W-:Y:S01]  /*63a0*/  FFMA R29, R49.reuse, R52, R29 ;  /* 0x00000034311d7223 */ /* 0x040fe2000000001d */
[----:B------:R-:W-:Y:S01]  /*63b0*/  F2FP.SATFINITE.E5M2.F32.PACK_AB_MERGE_C R21, R22, R21, RZ ;  /* 0x000000151615723e */ /* 0x000fe200048060ff */
[----:B------:R-:W-:Y:S01]  /*63c0*/  FFMA R30, R49, R77, R30 ;  /* 0x0000004d311e7223 */ /* 0x000fe2000000001e */
[----:B------:R-:W-:Y:S02]  /*63d0*/  F2FP.SATFINITE.E5M2.F32.PACK_AB_MERGE_C R32, R2, R0, R78 ;  /* 0x000000000220723e */ /* 0x000fe4000480604e */
[----:B------:R-:W-:Y:S02]  /*63e0*/  F2FP.SATFINITE.E5M2.F32.PACK_AB_MERGE_C R33, R4, R3, R5 ;  /* 0x000000030421723e */ /* 0x000fe40004806005 */
[----:B------:R-:W-:Y:S02]  /*63f0*/  F2FP.SATFINITE.E5M2.F32.PACK_AB_MERGE_C R34, R8, R7, R9 ;  /* 0x000000070822723e */ /* 0x000fe40004806009 */
[----:B------:R-:W-:Y:S02]  /*6400*/  F2FP.SATFINITE.E5M2.F32.PACK_AB_MERGE_C R35, R12, R11, R13 ;  /* 0x0000000b0c23723e */ /* 0x000fe4000480600d */
[----:B------:R-:W-:Y:S02]  /*6410*/  F2FP.SATFINITE.E5M2.F32.PACK_AB_MERGE_C R16, R16, R15, R17 ;  /* 0x0000000f1010723e */ /* 0x000fe40004806011 */
[----:B------:R-:W-:Y:S01]  /*6420*/  F2FP.SATFINITE.E5M2.F32.PACK_AB_MERGE_C R17, R20, R19, R21 ;  /* 0x000000131411723e */ /* 0x000fe20004806015 */
[----:B------:R1:W-:Y:S01]  /*6430*/  STS.128 [R100+UR49+0x4200], R32 ;  /* 0x0042002064007988 */ /* 0x0003e20008000c31 */
[----:B------:R-:W-:Y:S02]  /*6440*/  F2FP.SATFINITE.E5M2.F32.PACK_AB_MERGE_C R18, R26, R25, RZ ;  /* 0x000000191a12723e */ /* 0x000fe400048060ff */
[----:B------:R-:W-:Y:S02]  /*6450*/  F2FP.SATFINITE.E5M2.F32.PACK_AB_MERGE_C R19, R30, R29, RZ ;  /* 0x0000001d1e13723e */ /* 0x000fe400048060ff */
[----:B------:R-:W-:Y:S02]  /*6460*/  F2FP.SATFINITE.E5M2.F32.PACK_AB_MERGE_C R18, R24, R23, R18 ;  /* 0x000000171812723e */ /* 0x000fe40004806012 */
[----:B------:R-:W-:Y:S02]  /*6470*/  F2FP.SATFINITE.E5M2.F32.PACK_AB_MERGE_C R19, R28, R27, R19 ;  /* 0x0000001b1c13723e */ /* 0x000fe40004806013 */
[----:B------:R-:W-:Y:S02]  /*6480*/  LEA R0, R105, UR49, 0x3 ;  /* 0x0000003169007c11 */ /* 0x000fe4000f8e18ff */
[----:B------:R-:W-:Y:S01]  /*6490*/  @P6 SHF.L.U32 R2, R104, 0x1f, RZ ;  /* 0x0000001f68026819 */ /* 0x000fe200000006ff */
[----:B------:R1:W-:Y:S01]  /*64a0*/  STS.128 [R114+0x4210], R16 ;  /* 0x0042101072007388 */ /* 0x0003e20000000c00 */
[----:B------:R-:W-:Y:S01]  /*64b0*/  @!PT LDS RZ, [RZ] ;  /* 0x00000000fffff984 */ /* 0x000fe20000000800 */
[----:B------:R-:W-:Y:S01]  /*64c0*/  @!PT LDS RZ, [RZ] ;  /* 0x00000000fffff984 */ /* 0x000fe20000000800 */
[----:B------:R-:W-:Y:S01]  /*64d0*/  @!PT LDS RZ, [RZ] ;  /* 0x00000000fffff984 */ /* 0x000fe20000000800 */
[----:B------:R-:W-:Y:S01]  /*64e0*/  @!PT LDS RZ, [RZ] ;  /* 0x00000000fffff984 */ /* 0x000fe20000000800 */
[----:B------:R2:W-:Y:S07]  /*64f0*/  MEMBAR.ALL.CTA ;  /* 0x0000000000007992 */ /* 0x0005ee0000008000 */
[----:B--2---:R-:W2:Y:S02]  /*6500*/  FENCE.VIEW.ASYNC.S ;  /* 0x00000000000073c6 */ /* 0x004ea40000000000 */
[----:B--2---:R-:W-:Y:S06]  /*6510*/  BAR.SYNC.DEFER_BLOCKING 0x1, 0x80 ;  /* 0x0042000000007b1d */ /* 0x004fec0000010000 */
[----:B------:R-:W-:Y:S05]  /*6520*/  @P0 BRA `(.L_x_100) ;  /* 0x0000000000280947 */ /* 0x000fea0003800000 */
[----:B------:R-:W-:Y:S02]  /*6530*/  UIADD3 UR4, UPT, UPT, UR49, 0x4200, URZ ;  /* 0x0000420031047890 */ /* 0x000fe4000fffe0ff */
[----:B------:R-:W-:Y:S01]  /*6540*/  UIADD3 UR6, UP0, UPT, UR52, 0x680, URZ ;  /* 0x0000068034067890 */ /* 0x000fe2000ff1e0ff */
[----:B------:R-:W-:Y:S03]  /*6550*/  UMOV UR43, UR36 ;  /* 0x00000024002b7c82 */ /* 0x000fe60008000000 */
[----:B------:R-:W-:Y:S01]  /*6560*/  MOV R109, UR4 ;  /* 0x00000004006d7c02 */ /* 0x000fe20008000f00 */
[----:B------:R-:W-:Y:S03]  /*6570*/  UIADD3.X UR7, UPT, UPT, URZ, UR53, URZ, UP0, !UPT ;  /* 0x00000035ff077290 */ /* 0x000fe600087fe4ff */
[----:B------:R-:W-:Y:S11]  /*6580*/  R2UR UR40, R109 ;  /* 0x000000006d2872ca */ /* 0x000ff600000e0000 */
[----:B------:R-:W-:Y:S02]  /*6590*/  @!UPT UIADD3 URZ, UPT, UPT, URZ, URZ, URZ ;  /* 0x000000fffffff290 */ /* 0x000fe4000fffe0ff */
[----:B------:R2:W-:Y:S01]  /*65a0*/  UTMASTG.3D [UR40], [UR6] ;  /* 0x00000028060073b5 */ /* 0x0005e20008010000 */
[----:B------:R0:W-:Y:S01]  /*65b0*/  UTMACMDFLUSH ;  /* 0x00000000000079b7 */ /* 0x0001e20000000000 */
[----:B--2---:R-:W-:Y:S04]  /*65c0*/  DEPBAR.LE SB0, 0x1 ;  /* 0x000080400000791a */ /* 0x004fe80000000000 */
.L_x_100:
[----:B------:R-:W-:Y:S05]  /*65d0*/  BSYNC.RECONVERGENT B0 ;  /* 0x0000000000007941 */ /* 0x000fea0003800200 */
.L_x_99:
[----:B------:R-:W-:Y:S06]  /*65e0*/  BAR.SYNC.DEFER_BLOCKING 0x1, 0x80 ;  /* 0x0042000000007b1d */ /* 0x000fec0000010000 */
[----:B------:R-:W2:Y:S01]  /*65f0*/  @P6 SYNCS.PHASECHK.TRANS64.TRYWAIT P0, [R0+URZ+0x50], R2 ;  /* 0x00005002000065a7 */ /* 0x000ea200080011ff */
[----:B------:R-:W-:Y:S01]  /*6600*/  BSSY B1, `(.L_x_101) ;  /* 0x0000021000017945 */ /* 0x000fe20003800000 */
[----:B--2---:R-:W-:Y:S03]  /*6610*/  @P6 SEL R115, RZ, 0x1, !P0 ;  /* 0x00000001ff736807 */ /* 0x004fe60004000000 */
[----:B------:R-:W-:Y:S05]  /*6620*/  @!P6 BRA `(.L_x_102) ;  /* 0x000000000078e947 */ /* 0x000fea0003800000 */
[----:B------:R-:W-:Y:S01]  /*6630*/  ISETP.NE.AND P1, PT, R116, RZ, PT ;  /* 0x000000ff7400720c */ /* 0x000fe20003f25270 */
[----:B------:R-:W-:Y:S01]  /*6640*/  BSSY B0, `(.L_x_103) ;  /* 0x0000009000007945 */ /* 0x000fe20003800000 */
[----:B------:R-:W-:Y:S11]  /*6650*/  ISETP.NE.AND P0, PT, R115, RZ, PT ;  /* 0x000000ff7300720c */ /* 0x000ff60003f05270 */
[----:B------:R-:W-:Y:S05]  /*6660*/  @P1 IMAD R2, R105, 0x1000, R100 ;  /* 0x0000100069021824 */ /* 0x000fea00078e0264 */
[----:B------:R-:W-:Y:S05]  /*6670*/  @P1 IADD3 R4, PT, PT, R2, UR49, RZ ;  /* 0x0000003102041c10 */ /* 0x000fea000fffe0ff */
[----:B------:R-:W-:Y:S01]  /*6680*/  @P1 IMAD.IADD R4, R4, 0x1, R117 ;  /* 0x0000000104041824 */ /* 0x000fe200078e0275 */
[----:B------:R-:W-:Y:S06]  /*6690*/  @P0 BRA `(.L_x_104) ;  /* 0x00000000000c0947 */ /* 0x000fec0003800000 */
[----:B------:R-:W-:Y:S04]  /*66a0*/  SHF.L.U32 R3, R104, 0x1f, RZ ;  /* 0x0000001f68037819 */ /* 0x000fe800000006ff */
[----:B------:R-:W2:Y:S02]  /*66b0*/  SYNCS.PHASECHK.TRANS64.TRYWAIT P0, [R0+URZ+0x50], R3 ;  /* 0x00005003000075a7 */ /* 0x000ea400080011ff */
[----:B--2---:R-:W-:Y:S05]  /*66c0*/  @!P0 BRA `(.L_x_105) ;  /* 0x0000003000e48947 */ /* 0x004fea0003800000 */
.L_x_104:
[----:B------:R-:W-:Y:S05]  /*66d0*/  BSYNC B0 ;  /* 0x0000000000007941 */ /* 0x000fea0003800000 */
.L_x_103:
[----:B------:R-:W-:Y:S01]  /*66e0*/  ISETP.NE.AND P0, PT, R116, RZ, PT ;  /* 0x000000ff7400720c */ /* 0x000fe20003f05270 */
[----:B------:R-:W-:Y:S11]  /*66f0*/  VIADD R105, R105, 0x1 ;  /* 0x0000000169697836 */ /* 0x000ff60000000000 */
[----:B------:R-:W-:Y:S01]  /*6700*/  @!UPT UIADD3 URZ, UPT, UPT, URZ, URZ, URZ ;  /* 0x000000fffffff290 */ /* 0x000fe2000fffe0ff */
[----:B------:R3:W4:Y:S04]  /*6710*/  @P0 LDS.128 R80, [R2+UR49+0x200] ;  /* 0x0002003102500984 */ /* 0x0007280008000c00 */
[----:B------:R1:W1:Y:S01]  /*6720*/  @P0 LDS.128 R84, [R4+0x210] ;  /* 0x0002100004540984 */ /* 0x0002620000000c00 */
        /* <DEDUP_REMOVED lines=8> */
[----:B---3--:R-:W-:Y:S02]  /*67b0*/  VIADD R2, R0, 0x70 ;  /* 0x0000007000027836 */ /* 0x008fe40000000000 */
[----:B--2---:R-:W-:Y:S05]  /*67c0*/  IMAD.U32 R0, RZ, RZ, UR37 ;  /* 0x00000025ff007e24 */ /* 0x004fea000f8e00ff */
[----:B------:R-:W-:Y:S04]  /*67d0*/  PRMT R0, R0, 0x654, R2 ;  /* 0x0000065400007816 */ /* 0x000fe80000000002 */
[----:B-----5:R2:W-:Y:S02]  /*67e0*/  SYNCS.ARRIVE.TRANS64.RED.A1T0 RZ, [R0+URZ], RZ ;  /* 0x000000ff00ff79a7 */ /* 0x0205e400081004ff */
[----:B--2---:R-:W-:Y:S04]  /*67f0*/  SEL R0, RZ, 0x1, P0 ;  /* 0x00000001ff007807 */ /* 0x004fe80000000000 */
[----:B-1--4-:R-:W-:Y:S02]  /*6800*/  LOP3.LUT R104, R104, R0, RZ, 0x3c, !PT ;  /* 0x0000000068687212 */ /* 0x012fe400078e3cff */
.L_x_102:
[----:B------:R-:W-:Y:S05]  /*6810*/  BSYNC B1 ;  /* 0x0000000000017941 */ /* 0x000fea0003800000 */
.L_x_101:
[----:B------:R-:W-:Y:S05]  /*6820*/  VIADD R0, R48, 0x40 ;  /* 0x0000004030007836 */ /* 0x000fea0000000000 */
[----:B------:R-:W-:Y:S04]  /*6830*/  SHF.R.U32.HI R0, RZ, 0x15, R0 ;  /* 0x00000015ff007819 */ /* 0x000fe80000011600 */
[----:B------:R-:W-:Y:S11]  /*6840*/  LOP3.LUT P0, RZ, R0, 0x3, R101, 0x48, !PT ;  /* 0x0000000300ff7812 */ /* 0x000ff60007804865 */
[----:B------:R-:W-:Y:S02]  /*6850*/  @!UPT UIADD3 URZ, UPT, UPT, URZ, URZ, URZ ;  /* 0x000000fffffff290 */ /* 0x000fe4000fffe0ff */
[----:B------:R-:W-:Y:S05]  /*6860*/  @!P0 BRA `(.L_x_106) ;  /* 0x0000000000408947 */ /* 0x000fea0003800000 */
[----:B------:R-:W2:Y:S01]  /*6870*/  LDCU.64 UR8, c[0x4][0x78] ;  /* 0x01000f00ff0877ac */ /* 0x000ea20008000a00 */
[----:B------:R-:W-:Y:S01]  /*6880*/  MOV R3, 0x0 ;  /* 0x0000000000037802 */ /* 0x000fe20000000f00 */
[----:B------:R-:W-:Y:S02]  /*6890*/  HFMA2 R12, -RZ, RZ, 0, 5.9604644775390625e-08 ;  /* 0x00000001ff0c7431 */ /* 0x000fe400000001ff */
[----:B------:R-:W-:Y:S02]  /*68a0*/  IMAD.MOV.U32 R8, RZ, RZ, 0x192 ;  /* 0x00000192ff087424 */ /* 0x000fe400078e00ff */
[----:B------:R-:W-:Y:S01]  /*68b0*/  IMAD.MOV.U32 R13, RZ, RZ, RZ ;  /* 0x000000ffff0d7224 */ /* 0x000fe200078e00ff */
[----:B------:R-:W3:Y:S01]  /*68c0*/  LDCU.64 UR6, c[0x4][0x80] ;  /* 0x01001000ff0677ac */ /* 0x000ee20008000a00 */
[----:B------:R-:W4:Y:S01]  /*68d0*/  LDC.64 R2, c[0x4][R3] ;  /* 0x0100000003027b82 */ /* 0x000f220000000a00 */
[----:B------:R-:W5:Y:S01]  /*68e0*/  LDCU.64 UR4, c[0x4][0x18] ;  /* 0x01000300ff0477ac */ /* 0x000f620008000a00 */
[----:B--2---:R-:W-:Y:S01]  /*68f0*/  MOV R5, UR9 ;  /* 0x0000000900057c02 */ /* 0x004fe20008000f00 */
[----:B------:R-:W-:Y:S01]  /*6900*/  IMAD.U32 R4, RZ, RZ, UR8 ;  /* 0x00000008ff047e24 */ /* 0x000fe2000f8e00ff */
[----:B---3--:R-:W-:Y:S01]  /*6910*/  MOV R7, UR7 ;  /* 0x0000000700077c02 */ /* 0x008fe20008000f00 */
[----:B------:R-:W-:Y:S01]  /*6920*/  IMAD.U32 R6, RZ, RZ, UR6 ;  /* 0x00000006ff067e24 */ /* 0x000fe2000f8e00ff */
[----:B-----5:R-:W-:Y:S01]  /*6930*/  MOV R11, UR5 ;  /* 0x00000005000b7c02 */ /* 0x020fe20008000f00 */
[----:B------:R-:W-:Y:S02]  /*6940*/  IMAD.U32 R10, RZ, RZ, UR4 ;  /* 0x00000004ff0a7e24 */ /* 0x000fe4000f8e00ff */
[----:B------:R-:W-:Y:S07]  /*6950*/  LEPC R20, `(.L_x_106) ;  /* 0x000000001014794e */ /* 0x000fee0000000000 */
[----:B-1--4-:R-:W-:Y:S05]  /*6960*/  CALL.ABS.NOINC R2 ;  /* 0x0000000002007343 */ /* 0x012fea0003c00000 */
.L_x_106:
[-C--:B------:R-:W-:Y:S01]  /*6970*/  F2FP.F16.E5M2.UNPACK_B R0, R81.reuse ;  /* 0x00000051ff00723e */ /* 0x080fe200020004ff */
[----:B------:R-:W-:Y:S05]  /*6980*/  WARPSYNC.ALL ;  /* 0x0000000000007948 */ /* 0x000fea0003800000 */
[----:B------:R-:W-:Y:S01]  /*6990*/  R2UR UR4, R48 ;  /* 0x00000000300472ca */ /* 0x000fe200000e0000 */
[--C-:B------:R-:W-:Y:S01]  /*69a0*/  HADD2.F32 R54, -RZ, R0.reuse.H0_H0 ;  /* 0x20000000ff367230 */ /* 0x100fe20000004100 */
[-C--:B------:R-:W-:Y:S01]  /*69b0*/  F2FP.F16.E5M2.UNPACK_B R2, R80.reuse.H1 ;  /* 0x00000050ff02723e */ /* 0x080fe200030004ff */
[----:B------:R-:W-:Y:S01]  /*69c0*/  HADD2.F32 R55, -RZ, R0.H1_H1 ;  /* 0x30000000ff377230 */ /* 0x000fe20000004100 */
[----:B------:R-:W-:Y:S01]  /*69d0*/  F2FP.F16.E5M2.UNPACK_B R0, R81.H1 ;  /* 0x00000051ff00723e */ /* 0x000fe200030004ff */
[----:B------:R-:W-:Y:S01]  /*69e0*/  BSSY.RECONVERGENT B0, `(.L_x_107) ;  /* 0x0000095000007945 */ /* 0x000fe20003800200 */
[----:B------:R-:W-:Y:S01]  /*69f0*/  F2FP.F16.E5M2.UNPACK_B R3, R80 ;  /* 0x00000050ff03723e */ /* 0x000fe200020004ff */
[----:B------:R-:W-:Y:S01]  /*6a00*/  HADD2.F32 R52, -RZ, R2.H0_H0 ;  /* 0x20000002ff347230 */ /* 0x000fe20000004100 */
[----:B------:R-:W-:Y:S01]  /*6a10*/  ISETP.NE.AND P0, PT, R110, RZ, PT ;  /* 0x000000ff6e00720c */ /* 0x000fe20003f05270 */
[--C-:B------:R-:W-:Y:S01]  /*6a20*/  HADD2.F32 R56, -RZ, R0.reuse.H0_H0 ;  /* 0x20000000ff387230 */ /* 0x100fe20000004100 */
[----:B------:R-:W-:Y:S01]  /*6a30*/  ISETP.NE.AND P6, PT, R118, RZ, PT ;  /* 0x000000ff7600720c */ /* 0x000fe20003fc5270 */
[----:B------:R-:W-:Y:S01]  /*6a40*/  HADD2.F32 R57, -RZ, R0.H1_H1 ;  /* 0x30000000ff397230 */ /* 0x000fe20000004100 */
[-C--:B------:R-:W-:Y:S01]  /*6a50*/  F2FP.F16.E5M2.UNPACK_B R0, R83.reuse ;  /* 0x00000053ff00723e */ /* 0x080fe200020004ff */
[----:B-1----:R-:W-:Y:S01]  /*6a60*/  LDTM.16dp32bit_t0_t15.x32 R4, tmem[UR4+0x40] ;  /* 0x00004004000479ee */ /* 0x002fe20008a80000 */
[----:B------:R-:W1:Y:S01]  /*6a70*/  LDTM.16dp32bit_t16_t31.x32 R4, tmem[UR4+0x60] ;  /* 0x00006004000479ee */ /* 0x000e620008aa0000 */
[----:B------:R-:W-:Y:S01]  /*6a80*/  HADD2.F32 R53, -RZ, R2.H1_H1 ;  /* 0x30000002ff357230 */ /* 0x000fe20000004100 */
[----:B------:R-:W-:Y:S01]  /*6a90*/  F2FP.F16.E5M2.UNPACK_B R2, R82.H1 ;  /* 0x00000052ff02723e */ /* 0x000fe200030004ff */
[--C-:B------:R-:W-:Y:S02]  /*6aa0*/  HADD2.F32 R50, -RZ, R3.reuse.H0_H0 ;  /* 0x20000003ff327230 */ /* 0x100fe40000004100 */
[--C-:B------:R-:W-:Y:S02]  /*6ab0*/  HADD2.F32 R62, -RZ, R0.reuse.H0_H0 ;  /* 0x20000000ff3e7230 */ /* 0x100fe40000004100 */
[----:B------:R-:W-:Y:S01]  /*6ac0*/  HADD2.F32 R63, -RZ, R0.H1_H1 ;  /* 0x30000000ff3f7230 */ /* 0x000fe20000004100 */
[----:B------:R-:W-:Y:S01]  /*6ad0*/  F2FP.F16.E5M2.UNPACK_B R0, R84.H1 ;  /* 0x00000054ff00723e */ /* 0x000fe200030004ff */
[--C-:B------:R-:W-:Y:S02]  /*6ae0*/  HADD2.F32 R60, -RZ, R2.reuse.H0_H0 ;  /* 0x20000002ff3c7230 */ /* 0x100fe40000004100 */
[----:B------:R-:W-:Y:S01]  /*6af0*/  HADD2.F32 R61, -RZ, R2.H1_H1 ;  /* 0x30000002ff3d7230 */ /* 0x000fe20000004100 */
[----:B------:R-:W-:Y:S01]  /*6b00*/  F2FP.F16.E5M2.UNPACK_B R2, R83.H1 ;  /* 0x00000053ff02723e */ /* 0x000fe200030004ff */
[----:B------:R-:W-:Y:S01]  /*6b10*/  HADD2.F32 R51, -RZ, R3.H1_H1 ;  /* 0x30000003ff337230 */ /* 0x000fe20000004100 */
[----:B------:R-:W-:Y:S01]  /*6b20*/  F2FP.F16.E5M2.UNPACK_B R3, R82 ;  /* 0x00000052ff03723e */ /* 0x000fe200020004ff */
[--C-:B------:R-:W-:Y:S02]  /*6b30*/  HADD2.F32 R68, -RZ, R0.reuse.H0_H0 ;  /* 0x20000000ff447230 */ /* 0x100fe40000004100 */
[----:B------:R-:W-:Y:S01]  /*6b40*/  HADD2.F32 R69, -RZ, R0.H1_H1 ;  /* 0x30000000ff457230 */ /* 0x000fe20000004100 */
[-C--:B------:R-:W-:Y:S01]  /*6b50*/  F2FP.F16.E5M2.UNPACK_B R0, R85.reuse.H1 ;  /* 0x00000055ff00723e */ /* 0x080fe200030004ff */
[--C-:B------:R-:W-:Y:S02]  /*6b60*/  HADD2.F32 R64, -RZ, R2.reuse.H0_H0 ;  /* 0x20000002ff407230 */ /* 0x100fe40000004100 */
[----:B------:R-:W-:Y:S01]  /*6b70*/  HADD2.F32 R65, -RZ, R2.H1_H1 ;  /* 0x30000002ff417230 */ /* 0x000fe20000004100 */
[----:B------:R-:W-:Y:S01]  /*6b80*/  F2FP.F16.E5M2.UNPACK_B R2, R85 ;  /* 0x00000055ff02723e */ /* 0x000fe200020004ff */
[--C-:B------:R-:W-:Y:S02]  /*6b90*/  HADD2.F32 R58, -RZ, R3.reuse.H0_H0 ;  /* 0x20000003ff3a7230 */ /* 0x100fe40000004100 */
[C---:B-1----:R-:W-:Y:S01]  /*6ba0*/  FMUL R7, R47.reuse, R7 ;  /* 0x000000072f077220 */ /* 0x042fe20000400000 */
[----:B------:R-:W-:Y:S01]  /*6bb0*/  HADD2.F32 R59, -RZ, R3.H1_H1 ;  /* 0x30000003ff3b7230 */ /* 0x000fe20000004100 */
[----:B------:R-:W-:Y:S01]  /*6bc0*/  F2FP.F16.E5M2.UNPACK_B R3, R84 ;  /* 0x00000054ff03723e */ /* 0x000fe200020004ff */
[--C-:B------:R-:W-:Y:S02]  /*6bd0*/  HADD2.F32 R72, -RZ, R0.reuse.H0_H0 ;  /* 0x20000000ff487230 */ /* 0x100fe40000004100 */
[C---:B------:R-:W-:Y:S01]  /*6be0*/  FMUL R11, R47.reuse, R11 ;  /* 0x0000000b2f0b7220 */ /* 0x040fe20000400000 */
[----:B------:R-:W-:Y:S01]  /*6bf0*/  HADD2.F32 R73, -RZ, R0.H1_H1 ;  /* 0x30000000ff497230 */ /* 0x000fe20000004100 */
[----:B------:R-:W-:Y:S01]  /*6c00*/  F2FP.F16.E5M2.UNPACK_B R0, R87 ;  /* 0x00000057ff00723e */ /* 0x000fe200020004ff */
[--C-:B------:R-:W-:Y:S02]  /*6c10*/  HADD2.F32 R70, -RZ, R2.reuse.H0_H0 ;  /* 0x20000002ff467230 */ /* 0x100fe40000004100 */
[C---:B------:R-:W-:Y:S01]  /*6c20*/  FMUL R15, R47.reuse, R15 ;  /* 0x0000000f2f0f7220 */ /* 0x040fe20000400000 */
[----:B------:R-:W-:Y:S01]  /*6c30*/  HADD2.F32 R71, -RZ, R2.H1_H1 ;  /* 0x30000002ff477230 */ /* 0x000fe20000004100 */
[-C--:B------:R-:W-:Y:S01]  /*6c40*/  F2FP.F16.E5M2.UNPACK_B R2, R86.reuse.H1 ;  /* 0x00000056ff02723e */ /* 0x080fe200030004ff */
[--C-:B------:R-:W-:Y:S02]  /*6c50*/  HADD2.F32 R66, -RZ, R3.reuse.H0_H0 ;  /* 0x20000003ff427230 */ /* 0x100fe40000004100 */
[----:B------:R-:W-:Y:S01]  /*6c60*/  HADD2.F32 R67, -RZ, R3.H1_H1 ;  /* 0x30000003ff437230 */ /* 0x000fe20000004100 */
[----:B------:R-:W-:Y:S01]  /*6c70*/  F2FP.F16.E5M2.UNPACK_B R3, R86 ;  /* 0x00000056ff03723e */ /* 0x000fe200020004ff */
[--C-:B------:R-:W-:Y:S02]  /*6c80*/  HADD2.F32 R78, -RZ, R0.reuse.H0_H0 ;  /* 0x20000000ff4e7230 */ /* 0x100fe40000004100 */
[----:B------:R-:W-:Y:S02]  /*6c90*/  HADD2.F32 R79, -RZ, R0.H1_H1 ;  /* 0x30000000ff4f7230 */ /* 0x000fe40000004100 */
[C---:B------:R-:W-:Y:S01]  /*6ca0*/  FMUL R0, R47.reuse, R4 ;  /* 0x000000042f007220 */ /* 0x040fe20000400000 */
[--C-:B------:R-:W-:Y:S02]  /*6cb0*/  HADD2.F32 R76, -RZ, R2.reuse.H0_H0 ;  /* 0x20000002ff4c7230 */ /* 0x100fe40000004100 */
[----:B------:R-:W-:Y:S01]  /*6cc0*/  FMUL R4, R47, R8 ;  /* 0x000000082f047220 */ /* 0x000fe20000400000 */
[----:B------:R-:W-:Y:S02]  /*6cd0*/  HADD2.F32 R77, -RZ, R2.H1_H1 ;  /* 0x30000002ff4d7230 */ /* 0x000fe40000004100 */
[----:B------:R-:W-:Y:S01]  /*6ce0*/  FFMA R0, R49, R50, R0 ;  /* 0x0000003231007223 */ /* 0x000fe20000000000 */
[--C-:B------:R-:W-:Y:S02]  /*6cf0*/  HADD2.F32 R74, -RZ, R3.reuse.H0_H0 ;  /* 0x20000003ff4a7230 */ /* 0x100fe40000004100 */
[C---:B------:R-:W-:Y:S01]  /*6d00*/  FMUL R2, R47.reuse, R5 ;  /* 0x000000052f027220 */ /* 0x040fe20000400000 */
[----:B------:R-:W-:Y:S02]  /*6d10*/  HADD2.F32 R75, -RZ, R3.H1_H1 ;  /* 0x30000003ff4b7230 */ /* 0x000fe40000004100 */
[C---:B------:R-:W-:Y:S01]  /*6d20*/  FMUL R5, R47.reuse, R9 ;  /* 0x000000092f057220 */ /* 0x040fe20000400000 */
[----:B------:R-:W-:Y:S01]  /*6d30*/  FMUL R8, R47, R12 ;  /* 0x0000000c2f087220 */ /* 0x000fe20000400000 */
[----:B------:R-:W-:Y:S01]  /*6d40*/  FFMA R2, R49, R51, R2 ;  /* 0x0000003331027223 */ /* 0x000fe20000000002 */
[C---:B------:R-:W-:Y:S01]  /*6d50*/  FMUL R9, R47.reuse, R13 ;  /* 0x0000000d2f097220 */ /* 0x040fe20000400000 */
[C---:B------:R-:W-:Y:S01]  /*6d60*/  FMUL R12, R47.reuse, R21 ;  /* 0x000000152f0c7220 */ /* 0x040fe20000400000 */
[C---:B------:R-:W-:Y:S01]  /*6d70*/  FMUL R21, R47.reuse, R30 ;  /* 0x0000001e2f157220 */ /* 0x040fe20000400000 */
[C---:B------:R-:W-:Y:S01]  /*6d80*/  FMUL R13, R47.reuse, R22 ;  /* 0x000000162f0d7220 */ /* 0x040fe20000400000 */
[C---:B------:R-:W-:Y:S01]  /*6d90*/  FMUL R22, R47.reuse, R31 ;  /* 0x0000001f2f167220 */ /* 0x040fe20000400000 */
        /* <DEDUP_REMOVED lines=8> */
[C---:B------:R-:W-:Y:S01]  /*6e20*/  FFMA R6, R49.reuse, R56, R6 ;  /* 0x0000003831067223 */ /* 0x040fe20000000006 */
[C---:B------:R-:W-:Y:S01]  /*6e30*/  FFMA R11, R49.reuse, R57, R11 ;  /* 0x00000039310b7223 */ /* 0x040fe2000000000b */
[C---:B------:R-:W-:Y:S01]  /*6e40*/  FFMA R8, R49.reuse, R58, R8 ;  /* 0x0000003a31087223 */ /* 0x040fe20000000008 */
[----:B------:R-:W-:Y:S01]  /*6e50*/  FFMA R9, R49, R59, R9 ;  /* 0x0000003b31097223 */ /* 0x000fe20000000009 */
[----:B------:R-:W-:Y:S01]  /*6e60*/  F2FP.SATFINITE.E5M2.F32.PACK_AB_MERGE_C R52, R7, R3, RZ ;  /* 0x000000030734723e */ /* 0x000fe200048060ff */
[----:B------:R-:W-:Y:S01]  /*6e70*/  FFMA R10, R49, R60, R10 ;  /* 0x0000003c310a7223 */ /* 0x000fe2000000000a */
[----:B------:R-:W-:Y:S01]  /*6e80*/  F2FP.SATFINITE.E5M2.F32.PACK_AB_MERGE_C R53, R11, R6, RZ ;  /* 0x000000060b35723e */ /* 0x000fe200048060ff */
[----:B------:R-:W-:Y:S01]  /*6e90*/  FFMA R15, R49, R61, R15 ;  /* 0x0000003d310f7223 */ /* 0x000fe2000000000f */
[C---:B------:R-:W-:Y:S01]  /*6ea0*/  FMUL R3, R47.reuse, R16 ;  /* 0x000000102f037220 */ /* 0x040fe20000400000 */
[C---:B------:R-:W-:Y:S01]  /*6eb0*/  FMUL R6, R47.reuse, R17 ;  /* 0x000000112f067220 */ /* 0x040fe20000400000 */
[----:B------:R-:W-:Y:S01]  /*6ec0*/  F2FP.F16.E5M2.UNPACK_B R51, R87.H1 ;  /* 0x00000057ff33723e */ /* 0x000fe200030004ff */
[----:B------:R-:W-:Y:S01]  /*6ed0*/  FMUL R11, R47, R20 ;  /* 0x000000142f0b7220 */ /* 0x000fe20000400000 */
[----:B------:R-:W-:Y:S01]  /*6ee0*/  F2FP.SATFINITE.E5M2.F32.PACK_AB_MERGE_C R54, R15, R10, RZ ;  /* 0x0000000a0f36723e */ /* 0x000fe200048060ff */
[C---:B------:R-:W-:Y:S01]  /*6ef0*/  FFMA R3, R49.reuse, R62, R3 ;  /* 0x0000003e31037223 */ /* 0x040fe20000000003 */
[----:B------:R-:W-:Y:S01]  /*6f00*/  FFMA R6, R49, R63, R6 ;  /* 0x0000003f31067223 */ /* 0x000fe20000000006 */
[----:B------:R-:W-:Y:S01]  /*6f10*/  FMUL R20, R47, R29 ;  /* 0x0000001d2f147220 */ /* 0x000fe20000400000 */
[----:B------:R-:W-:Y:S01]  /*6f20*/  F2FP.SATFINITE.E5M2.F32.PACK_AB_MERGE_C R29, R5, R4, R53 ;  /* 0x00000004051d723e */ /* 0x000fe20004806035 */
[----:B------:R-:W-:Y:S01]  /*6f30*/  FMUL R10, R47, R19 ;  /* 0x000000132f0a7220 */ /* 0x000fe20000400000 */
[----:B------:R-:W-:Y:S01]  /*6f40*/  F2FP.SATFINITE.E5M2.F32.PACK_AB_MERGE_C R30, R9, R8, R54 ;  /* 0x00000008091e723e */ /* 0x000fe20004806036 */
        /* <DEDUP_REMOVED lines=10> */
[----:B------:R-:W-:Y:S01]  /*6ff0*/  FFMA R14, R49, R69, R14 ;  /* 0x00000045310e7223 */ /* 0x000fe2000000000e */
[----:B------:R-:W-:Y:S01]  /*7000*/  FMUL R18, R47, R27 ;  /* 0x0000001b2f127220 */ /* 0x000fe20000400000 */
[C---:B------:R-:W-:Y:S01]  /*7010*/  FFMA R15, R49.reuse, R70, R15 ;  /* 0x00000046310f7223 */ /* 0x040fe2000000000f */
[C---:B------:R-:W-:Y:S01]  /*7020*/  FFMA R16, R49.reuse, R71, R16 ;  /* 0x0000004731107223 */ /* 0x040fe20000000010 */
[C---:B------:R-:W-:Y:S01]  /*7030*/  FFMA R17, R49.reuse, R72, R17 ;  /* 0x0000004831117223 */ /* 0x040fe20000000011 */
[C---:B------:R-:W-:Y:S01]  /*7040*/  FFMA R18, R49.reuse, R73, R18 ;  /* 0x0000004931127223 */ /* 0x040fe20000000012 */
[----:B------:R-:W-:Y:S01]  /*7050*/  FFMA R19, R49, R74, R19 ;  /* 0x0000004a31137223 */ /* 0x000fe20000000013 */
[----:B------:R-:W-:Y:S01]  /*7060*/  FMUL R23, R47, R32 ;  /* 0x000000202f177220 */ /* 0x000fe20000400000 */
[----:B------:R-:W-:Y:S01]  /*7070*/  FFMA R20, R49, R75, R20 ;  /* 0x0000004b31147223 */ /* 0x000fe20000000014 */
[----:B------:R-:W-:Y:S01]  /*7080*/  FMUL R24, R47, R33 ;  /* 0x000000212f187220 */ /* 0x000fe20000400000 */
[--C-:B------:R-:W-:Y:S02]  /*7090*/  HADD2.F32 R50, -RZ, R51.reuse.H0_H0 ;  /* 0x20000033ff327230 */ /* 0x100fe40000004100 */
[----:B------:R-:W-:Y:S01]  /*70a0*/  FFMA R21, R49, R76, R21 ;  /* 0x0000004c31157223 */ /* 0x000fe20000000015 */
[----:B------:R-:W-:Y:S02]  /*70b0*/  HADD2.F32 R51, -RZ, R51.H1_H1 ;  /* 0x30000033ff337230 */ /* 0x000fe40000004100 */
[----:B------:R-:W-:Y:S01]  /*70c0*/  FMUL R25, R47, R34 ;  /* 0x000000222f197220 */ /* 0x000fe20000400000 */
[----:B------:R-:W-:Y:S01]  /*70d0*/  FFMA R22, R49, R77, R22 ;  /* 0x0000004d31167223 */ /* 0x000fe20000000016 */
[----:B------:R-:W-:Y:S01]  /*70e0*/  FMUL R26, R47, R35 ;  /* 0x000000232f1a7220 */ /* 0x000fe20000400000 */
[----:B------:R-:W-:Y:S01]  /*70f0*/  F2FP.SATFINITE.E5M2.F32.PACK_AB_MERGE_C R7, R10, R7, RZ ;  /* 0x000000070a07723e */ /* 0x000fe200048060ff */
[C---:B------:R-:W-:Y:S01]  /*7100*/  FFMA R23, R49.reuse, R78, R23 ;  /* 0x0000004e31177223 */ /* 0x040fe20000000017 */
[C---:B------:R-:W-:Y:S01]  /*7110*/  FFMA R24, R49.reuse, R79, R24 ;  /* 0x0000004f31187223 */ /* 0x040fe20000000018 */
[C---:B------:R-:W-:Y:S01]  /*7120*/  FFMA R25, R49.reuse, R50, R25 ;  /* 0x0000003231197223 */ /* 0x040fe20000000019 */
[----:B------:R-:W-:Y:S01]  /*7130*/  FFMA R26, R49, R51, R26 ;  /* 0x00000033311a7223 */ /* 0x000fe2000000001a */
[----:B------:R-:W-:Y:S02]  /*7140*/  F2FP.SATFINITE.E5M2.F32.PACK_AB_MERGE_C R28, R2, R0, R52 ;  /* 0x00000000021c723e */ /* 0x000fe40004806034 */
[----:B------:R-:W-:Y:S02]  /*7150*/  F2FP.SATFINITE.E5M2.F32.PACK_AB_MERGE_C R31, R6, R3, R7 ;  /* 0x00000003061f723e */ /* 0x000fe40004806007 */
[----:B------:R-:W-:Y:S02]  /*7160*/  F2FP.SATFINITE.E5M2.F32.PACK_AB_MERGE_C R13, R14, R13, RZ ;  /* 0x0000000d0e0d723e */ /* 0x000fe400048060ff */
[----:B------:R-:W-:Y:S01]  /*7170*/  F2FP.SATFINITE.E5M2.F32.PACK_AB_MERGE_C R17, R18, R17, RZ ;  /* 0x000000111211723e */ /* 0x000fe200048060ff */
[----:B------:R1:W-:Y:S01]  /*7180*/  STS.128 [R100+UR49+0x5200], R28 ;  /* 0x0052001c64007988 */ /* 0x0003e20008000c31 */
[----:B------:R-:W-:Y:S02]  /*7190*/  F2FP.SATFINITE.E5M2.F32.PACK_AB_MERGE_C R14, R22, R21, RZ ;  /* 0x00000015160e723e */ /* 0x000fe400048060ff */
[----:B------:R-:W-:Y:S02]  /*71a0*/  F2FP.SATFINITE.E5M2.F32.PACK_AB_MERGE_C R25, R26, R25, RZ ;  /* 0x000000191a19723e */ /* 0x000fe400048060ff */
[----:B------:R-:W-:Y:S02]  /*71b0*/  F2FP.SATFINITE.E5M2.F32.PACK_AB_MERGE_C R12, R12, R11, R13 ;  /* 0x0000000b0c0c723e */ /* 0x000fe4000480600d */
[----:B------:R-:W-:Y:S02]  /*71c0*/  F2FP.SATFINITE.E5M2.F32.PACK_AB_MERGE_C R13, R16, R15, R17 ;  /* 0x0000000f100d723e */ /* 0x000fe40004806011 */
        /* <DEDUP_REMOVED lines=13> */
[----:B------:R-:W-:Y:S02]  /*72a0*/  UIADD3 UR8, UP0, UPT, UR52, 0x680, URZ ;  /* 0x0000068034087890 */ /* 0x000fe4000ff1e0ff */
[----:B------:R-:W-:Y:S02]  /*72b0*/  UIADD3 UR5, UPT, UPT, UR41, 0x40, URZ ;  /* 0x0000004029057890 */ /* 0x000fe4000fffe0ff */
[----:B------:R-:W-:Y:S02]  /*72c0*/  UIADD3 UR4, UPT, UPT, UR49, 0x5200, URZ ;  /* 0x0000520031047890 */ /* 0x000fe4000fffe0ff */
[----:B------:R-:W-:Y:S01]  /*72d0*/  UIADD3.X UR9, UPT, UPT, URZ, UR53, URZ, UP0, !UPT ;  /* 0x00000035ff097290 */ /* 0x000fe200087fe4ff */
[----:B------:R-:W-:Y:S01]  /*72e0*/  UMOV UR6, UR42 ;  /* 0x0000002a00067c82 */ /* 0x000fe20008000000 */
[----:B------:R-:W-:Y:S07]  /*72f0*/  UMOV UR7, UR36 ;  /* 0x0000002400077c82 */ /* 0x000fee0008000000 */
[----:B------:R2:W-:Y:S01]  /*7300*/  UTMASTG.3D [UR4], [UR8] ;  /* 0x00000004080073b5 */ /* 0x0005e20008010000 */
[----:B------:R0:W-:Y:S01]  /*7310*/  UTMACMDFLUSH ;  /* 0x00000000000079b7 */ /* 0x0001e20000000000 */
[----:B--2---:R-:W-:Y:S04]  /*7320*/  DEPBAR.LE SB0, 0x1 ;  /* 0x000080400000791a */ /* 0x004fe80000000000 */
.L_x_108:
[----:B------:R-:W-:Y:S05]  /*7330*/  BSYNC.RECONVERGENT B0 ;  /* 0x0000000000007941 */ /* 0x000fea0003800200 */
.L_x_107:
        /* <DEDUP_REMOVED lines=15> */
.L_x_112:
[----:B------:R-:W-:Y:S05]  /*7430*/  BSYNC B0 ;  /* 0x0000000000007941 */ /* 0x000fea0003800000 */
.L_x_111:
[----:B------:R-:W-:Y:S01]  /*7440*/  ISETP.NE.AND P0, PT, R116, RZ, PT ;  /* 0x000000ff7400720c */ /* 0x000fe20003f05270 */
[----:B------:R-:W-:Y:S11]  /*7450*/  VIADD R105, R105, 0x1 ;  /* 0x0000000169697836 */ /* 0x000ff60000000000 */
[----:B------:R-:W-:Y:S01]  /*7460*/  @!UPT UIADD3 URZ, UPT, UPT, URZ, URZ, URZ ;  /* 0x000000fffffff290 */ /* 0x000fe2000fffe0ff */
[----:B------:R3:W4:Y:S04]  /*7470*/  @P0 LDS.128 R84, [R2+0x210] ;  /* 0x0002100002540984 */ /* 0x0007280000000c00 */
[----:B------:R1:W1:Y:S01]  /*7480*/  @P0 LDS.128 R80, [R3+UR49+0x200] ;  /* 0x0002003103500984 */ /* 0x0002620008000c00 */
        /* <DEDUP_REMOVED lines=14> */
.L_x_110:
[----:B------:R-:W-:Y:S05]  /*7570*/  BSYNC B1 ;  /* 0x0000000000017941 */ /* 0x000fea0003800000 */
.L_x_109:
[----:B------:R-:W-:Y:S05]  /*7580*/  VIADD R0, R48, 0x80 ;  /* 0x0000008030007836 */ /* 0x000fea0000000000 */
[----:B------:R-:W-:Y:S04]  /*7590*/  SHF.R.U32.HI R0, RZ, 0x15, R0 ;  /* 0x00000015ff007819 */ /* 0x000fe80000011600 */
[----:B------:R-:W-:Y:S11]  /*75a0*/  LOP3.LUT P0, RZ, R0, 0x3, R101, 0x48, !PT ;  /* 0x0000000300ff7812 */ /* 0x000ff60007804865 */
[----:B------:R-:W-:Y:S02]  /*75b0*/  @!UPT UIADD3 URZ, UPT, UPT, URZ, URZ, URZ ;  /* 0x000000fffffff290 */ /* 0x000fe4000fffe0ff */
[----:B------:R-:W-:Y:S05]  /*75c0*/  @!P0 BRA `(.L_x_114) ;  /* 0x0000000000408947 */ /* 0x000fea0003800000 */
[----:B------:R-:W2:Y:S01]  /*75d0*/  LDCU.64 UR8, c[0x4][0x78] ;  /* 0x01000f00ff0877ac */ /* 0x000ea20008000a00 */
[----:B------:R-:W-:Y:S01]  /*75e0*/  MOV R3, 0x0 ;  /* 0x0000000000037802 */ /* 0x000fe20000000f00 */
[----:B-1----:R-:W-:Y:S02]  /*75f0*/  HFMA2 R12, -RZ, RZ, 0, 5.9604644775390625e-08 ;  /* 0x00000001ff0c7431 */ /* 0x002fe400000001ff */
[----:B------:R-:W-:Y:S02]  /*7600*/  IMAD.MOV.U32 R8, RZ, RZ, 0x192 ;  /* 0x00000192ff087424 */ /* 0x000fe400078e00ff */
[----:B------:R-:W-:Y:S01]  /*7610*/  IMAD.MOV.U32 R13, RZ, RZ, RZ ;  /* 0x000000ffff0d7224 */ /* 0x000fe200078e00ff */
[----:B------:R-:W1:Y:S01]  /*7620*/  LDCU.64 UR6, c[0x4][0x80] ;  /* 0x01001000ff0677ac */ /* 0x000e620008000a00 */
[----:B------:R-:W3:Y:S01]  /*7630*/  LDC.64 R2, c[0x4][R3] ;  /* 0x0100000003027b82 */ /* 0x000ee20000000a00 */
[----:B------:R-:W4:Y:S01]  /*7640*/  LDCU.64 UR4, c[0x4][0x18] ;  /* 0x01000300ff0477ac */ /* 0x000f220008000a00 */
[----:B--2---:R-:W-:Y:S01]  /*7650*/  MOV R5, UR9 ;  /* 0x0000000900057c02 */ /* 0x004fe20008000f00 */
[----:B------:R-:W-:Y:S01]  /*7660*/  IMAD.U32 R4, RZ, RZ, UR8 ;  /* 0x00000008ff047e24 */ /* 0x000fe2000f8e00ff */
[----:B-1----:R-:W-:Y:S01]  /*7670*/  MOV R7, UR7 ;  /* 0x0000000700077c02 */ /* 0x002fe20008000f00 */
[----:B------:R-:W-:Y:S01]  /*7680*/  IMAD.U32 R6, RZ, RZ, UR6 ;  /* 0x00000006ff067e24 */ /* 0x000fe2000f8e00ff */
[----:B----4-:R-:W-:Y:S01]  /*7690*/  MOV R11, UR5 ;  /* 0x00000005000b7c02 */ /* 0x010fe20008000f00 */
[----:B------:R-:W-:Y:S02]  /*76a0*/  IMAD.U32 R10, RZ, RZ, UR4 ;  /* 0x00000004ff0a7e24 */ /* 0x000fe4000f8e00ff */
[----:B------:R-:W-:Y:S07]  /*76b0*/  LEPC R20, `(.L_x_114) ;  /* 0x000000001014794e */ /* 0x000fee0000000000 */
[----:B---3--:R-:W-:Y:S05]  /*76c0*/  CALL.ABS.NOINC R2 ;  /* 0x0000000002007343 */ /* 0x008fea0003c00000 */
.L_x_114:
        /* <DEDUP_REMOVED lines=148> */
[----:B------:R-:W-:Y:S02]  /*8010*/  UIADD3 UR8, UP0, UPT, UR52, 0x680, URZ ;  /* 0x0000068034087890 */ /* 0x000fe4000ff1e0ff */
[----:B------:R-:W-:Y:S02]  /*8020*/  UIADD3 UR5, UPT, UPT, UR41, 0x80, URZ ;  /* 0x0000008029057890 */ /* 0x000fe4000fffe0ff */
[----:B------:R-:W-:Y:S01]  /*8030*/  MOV R109, UR10 ;  /* 0x0000000a006d7c02 */ /* 0x000fe20008000f00 */
[----:B------:R-:W-:Y:S01]  /*8040*/  UIADD3.X UR9, UPT, UPT, URZ, UR53, URZ, UP0, !UPT ;  /* 0x00000035ff097290 */ /* 0x000fe200087fe4ff */
[----:B------:R-:W-:Y:S02]  /*8050*/  UMOV UR6, UR42 ;  /* 0x0000002a00067c82 */ /* 0x000fe40008000000 */
[----:B------:R-:W-:Y:S01]  /*8060*/  R2UR UR4, R109 ;  /* 0x000000006d0472ca */ /* 0x000fe200000e0000 */
[----:B------:R-:W-:Y:S11]  /*8070*/  UMOV UR7, UR36 ;  /* 0x0000002400077c82 */ /* 0x000ff60008000000 */
[----:B------:R-:W-:Y:S01]  /*8080*/  @!UPT UIADD3 URZ, UPT, UPT, URZ, URZ, URZ ;  /* 0x000000fffffff290 */ /* 0x000fe2000fffe0ff */
[----:B------:R2:W-:Y:S01]  /*8090*/  UTMASTG.3D [UR4], [UR8] ;  /* 0x00000004080073b5 */ /* 0x0005e20008010000 */
[----:B------:R0:W-:Y:S01]  /*80a0*/  UTMACMDFLUSH ;  /* 0x00000000000079b7 */ /* 0x0001e20000000000 */
[----:B--2---:R-:W-:Y:S04]  /*80b0*/  DEPBAR.LE SB0, 0x1 ;  /* 0x000080400000791a */ /* 0x004fe80000000000 */
.L_x_116:
[----:B------:R-:W-:Y:S05]  /*80c0*/  BSYNC.RECONVERGENT B0 ;  /* 0x0000000000007941 */ /* 0x000fea0003800200 */
.L_x_115:
        /* <DEDUP_REMOVED lines=15> */
.L_x_120:
[----:B------:R-:W-:Y:S05]  /*81c0*/  BSYNC B0 ;  /* 0x0000000000007941 */ /* 0x000fea0003800000 */
.L_x_119:
        /* <DEDUP_REMOVED lines=19> */
.L_x_118:
[----:B------:R-:W-:Y:S05]  /*8300*/  BSYNC B1 ;  /* 0x0000000000017941 */ /* 0x000fea0003800000 */
.L_x_117:
        /* <DEDUP_REMOVED lines=21> */
.L_x_122:
[----:B------:R-:W-:Y:S01]  /*8460*/  ISETP.NE.AND P0, PT, R110, RZ, PT ;  /* 0x000000ff6e00720c */ /* 0x000fe20003f05270 */
[----:B------:R-:W-:Y:S05]  /*8470*/  WARPSYNC.ALL ;  /* 0x0000000000007948 */ /* 0x000fea0003800000 */
[----:B------:R-:W-:Y:S01]  /*8480*/  R2UR UR4, R48 ;  /* 0x00000000300472ca */ /* 0x000fe200000e0000 */
[----:B------:R-:W-:Y:S01]  /*8490*/  BSSY.RECONVERGENT B0, `(.L_x_123) ;  /* 0x000009c000007945 */ /* 0x000fe20003800200 */
[-C--:B------:R-:W-:Y:S02]  /*84a0*/  F2FP.F16.E5M2.UNPACK_B R2, R80.reuse ;  /* 0x00000050ff02723e */ /* 0x080fe400020004ff */
[----:B------:R-:W-:Y:S02]  /*84b0*/  F2FP.F16.E5M2.UNPACK_B R80, R80.H1 ;  /* 0x00000050ff50723e */ /* 0x000fe400030004ff */
[-C--:B------:R-:W-:Y:S01]  /*84c0*/  F2FP.F16.E5M2.UNPACK_B R51, R81.reuse ;  /* 0x00000051ff33723e */ /* 0x080fe200020004ff */
[--C-:B------:R-:W-:Y:S01]  /*84d0*/  HADD2.F32 R0, -RZ, R2.reuse.H0_H0 ;  /* 0x20000002ff007230 */ /* 0x100fe20000004100 */
[----:B------:R-:W-:Y:S01]  /*84e0*/  F2FP.F16.E5M2.UNPACK_B R81, R81.H1 ;  /* 0x00000051ff51723e */ /* 0x000fe200030004ff */
[----:B------:R-:W-:Y:S01]  /*84f0*/  HADD2.F32 R2, -RZ, R2.H1_H1 ;  /* 0x30000002ff027230 */ /* 0x000fe20000004100 */
[-C--:B------:R-:W-:Y:S01]  /*8500*/  F2FP.F16.E5M2.UNPACK_B R55, R82.reuse ;  /* 0x00000052ff37723e */ /* 0x080fe200020004ff */
[--C-:B------:R-:W-:Y:S01]  /*8510*/  HADD2.F32 R3, -RZ, R80.reuse.H0_H0 ;  /* 0x20000050ff037230 */ /* 0x100fe20000004100 */
[----:B------:R-:W-:Y:S01]  /*8520*/  F2FP.F16.E5M2.UNPACK_B R82, R82.H1 ;  /* 0x00000052ff52723e */ /* 0x000fe200030004ff */
[----:B-1----:R-:W-:Y:S01]  /*8530*/  LDTM.16dp32bit_t0_t15.x32 R4, tmem[UR4+0xc0] ;  /* 0x0000c004000479ee */ /* 0x002fe20008a80000 */
[----:B------:R-:W1:Y:S01]  /*8540*/  LDTM.16dp32bit_t16_t31.x32 R4, tmem[UR4+0xe0] ;  /* 0x0000e004000479ee */ /* 0x000e620008aa0000 */
[----:B------:R-:W-:Y:S01]  /*8550*/  NOP ;  /* 0x0000000000007918 */ /* 0x000fe20000000000 */
[--C-:B------:R-:W-:Y:S01]  /*8560*/  HADD2.F32 R50, -RZ, R51.reuse.H0_H0 ;  /* 0x20000033ff327230 */ /* 0x100fe20000004100 */
[----:B------:R-:W-:Y:S01]  /*8570*/  R2UR UR5, R113 ;  /* 0x00000000710572ca */ /* 0x000fe200000e0000 */
[----:B------:R-:W-:Y:S01]  /*8580*/  HADD2.F32 R51, -RZ, R51.H1_H1 ;  /* 0x30000033ff337230 */ /* 0x000fe20000004100 */
[----:B------:R-:W-:Y:S01]  /*8590*/  F2FP.F16.E5M2.UNPACK_B R59, R83 ;  /* 0x00000053ff3b723e */ /* 0x000fe200020004ff */
[--C-:B------:R-:W-:Y:S01]  /*85a0*/  HADD2.F32 R54, -RZ, R55.reuse.H0_H0 ;  /* 0x20000037ff367230 */ /* 0x100fe20000004100 */
[----:B------:R-:W-:Y:S01]  /*85b0*/  F2FP.F16.E5M2.UNPACK_B R63, R84 ;  /* 0x00000054ff3f723e */ /* 0x000fe200020004ff */
[----:B------:R-:W-:Y:S01]  /*85c0*/  HADD2.F32 R55, -RZ, R55.H1_H1 ;  /* 0x30000037ff377230 */ /* 0x000fe20000004100 */
[----:B------:R-:W-:Y:S01]  /*85d0*/  F2FP.F16.E5M2.UNPACK_B R67, R85 ;  /* 0x00000055ff43723e */ /* 0x000fe200020004ff */
[--C-:B------:R-:W-:Y:S01]  /*85e0*/  HADD2.F32 R58, -RZ, R59.reuse.H0_H0 ;  /* 0x2000003bff3a7230 */ /* 0x100fe20000004100 */
[----:B------:R-:W-:Y:S01]  /*85f0*/  F2FP.F16.E5M2.UNPACK_B R71, R86 ;  /* 0x00000056ff47723e */ /* 0x000fe200020004ff */
[----:B------:R-:W-:Y:S01]  /*8600*/  HADD2.F32 R59, -RZ, R59.H1_H1 ;  /* 0x3000003bff3b7230 */ /* 0x000fe20000004100 */
[----:B------:R-:W-:Y:S01]  /*8610*/  F2FP.F16.E5M2.UNPACK_B R74, R87 ;  /* 0x00000057ff4a723e */ /* 0x000fe200020004ff */
[--C-:B------:R-:W-:Y:S01]  /*8620*/  HADD2.F32 R62, -RZ, R63.reuse.H0_H0 ;  /* 0x2000003fff3e7230 */ /* 0x100fe20000004100 */
[----:B------:R-:W-:Y:S01]  /*8630*/  F2FP.F16.E5M2.UNPACK_B R83, R83.H1 ;  /* 0x00000053ff53723e */ /* 0x000fe200030004ff */
[----:B------:R-:W-:Y:S01]  /*8640*/  UIADD3 UR5, UPT, UPT, UR5, 0xe0, URZ ;  /* 0x000000e005057890 */ /* 0x000fe2000fffe0ff */
[----:B------:R-:W-:Y:S01]  /*8650*/  HADD2.F32 R63, -RZ, R63.H1_H1 ;  /* 0x3000003fff3f7230 */ /* 0x000fe20000004100 */
[----:B------:R-:W-:Y:S01]  /*8660*/  F2FP.F16.E5M2.UNPACK_B R84, R84.H1 ;  /* 0x00000054ff54723e */ /* 0x000fe200030004ff */
[--C-:B------:R-:W-:Y:S01]  /*8670*/  HADD2.F32 R66, -RZ, R67.reuse.H0_H0 ;  /* 0x20000043ff427230 */ /* 0x100fe20000004100 */
[----:B------:R-:W-:Y:S01]  /*8680*/  UPRMT UR5, UR37, 0x654, UR5 ;  /* 0x0000065425057896 */ /* 0x000fe20008000005 */
[----:B------:R-:W-:Y:S01]  /*8690*/  HADD2.F32 R67, -RZ, R67.H1_H1 ;  /* 0x30000043ff437230 */ /* 0x000fe20000004100 */
[----:B------:R-:W-:Y:S01]  /*86a0*/  F2FP.F16.E5M2.UNPACK_B R85, R85.H1 ;  /* 0x00000055ff55723e */ /* 0x000fe200030004ff */
[--C-:B------:R-:W-:Y:S02]  /*86b0*/  HADD2.F32 R70, -RZ, R71.reuse.H0_H0 ;  /* 0x20000047ff467230 */ /* 0x100fe40000004100 */
[C---:B-1----:R-:W-:Y:S01]  /*86c0*/  FMUL R4, R47.reuse, R4 ;  /* 0x000000042f047220 */ /* 0x042fe20000400000 */
[C---:B------:R-:W-:Y:S01]  /*86d0*/  FMUL R5, R47.reuse, R5 ;  /* 0x000000052f057220 */ /* 0x040fe20000400000 */
[C---:B------:R-:W-:Y:S01]  /*86e0*/  FMUL R8, R47.reuse, R8 ;  /* 0x000000082f087220 */ /* 0x040fe20000400000 */
[----:B------:R-:W-:Y:S01]  /*86f0*/  FMUL R9, R47, R9 ;  /* 0x000000092f097220 */ /* 0x000fe20000400000 */
[C---:B------:R-:W-:Y:S01]  /*8700*/  FFMA R4, R49.reuse, R0, R4 ;  /* 0x0000000031047223 */ /* 0x040fe20000000004 */
[----:B------:R-:W-:Y:S01]  /*8710*/  SYNCS.ARRIVE.TRANS64.RED.A1T0 RZ, [UR5], RZ ;  /* 0x000000ffffff79a7 */ /* 0x000fe20008100405 */
        /* <DEDUP_REMOVED lines=8> */
[----:B------:R-:W-:Y:S02]  /*87a0*/  HADD2.F32 R71, -RZ, R71.H1_H1 ;  /* 0x30000047ff477230 */ /* 0x000fe40000004100 */
[C---:B------:R-:W-:Y:S01]  /*87b0*/  FMUL R25, R47.reuse, R30 ;  /* 0x0000001e2f197220 */ /* 0x040fe20000400000 */
[C---:B------:R-:W-:Y:S01]  /*87c0*/  FMUL R30, R47.reuse, R35 ;  /* 0x000000232f1e7220 */ /* 0x040fe20000400000 */
[----:B------:R-:W-:Y:S02]  /*87d0*/  HADD2.F32 R48, -RZ, R80.H1_H1 ;  /* 0x30000050ff307230 */ /* 0x000fe40000004100 */
[C---:B------:R-:W-:Y:S01]  /*87e0*/  FMUL R6, R47.reuse, R6 ;  /* 0x000000062f067220 */ /* 0x040fe20000400000 */
[C---:B------:R-:W-:Y:S01]  /*87f0*/  FMUL R7, R47.reuse, R7 ;  /* 0x000000072f077220 */ /* 0x040fe20000400000 */
[--C-:B------:R-:W-:Y:S02]  /*8800*/  HADD2.F32 R52, -RZ, R81.reuse.H0_H0 ;  /* 0x20000051ff347230 */ /* 0x100fe40000004100 */
[----:B------:R-:W-:Y:S01]  /*8810*/  FMUL R10, R47, R10 ;  /* 0x0000000a2f0a7220 */ /* 0x000fe20000400000 */
[C---:B------:R-:W-:Y:S01]  /*8820*/  FFMA R6, R49.reuse, R3, R6 ;  /* 0x0000000331067223 */ /* 0x040fe20000000006 */
[----:B------:R-:W-:Y:S02]  /*8830*/  HADD2.F32 R53, -RZ, R81.H1_H1 ;  /* 0x30000051ff357230 */ /* 0x000fe40000004100 */
[C---:B------:R-:W-:Y:S01]  /*8840*/  FFMA R7, R49.reuse, R48, R7 ;  /* 0x0000003031077223 */ /* 0x040fe20000000007 */
[C---:B------:R-:W-:Y:S01]  /*8850*/  FFMA R8, R49.reuse, R50, R8 ;  /* 0x0000003231087223 */ /* 0x040fe20000000008 */
[C---:B------:R-:W-:Y:S01]  /*8860*/  FFMA R9, R49.reuse, R51, R9 ;  /* 0x0000003331097223 */ /* 0x040fe20000000009 */
[----:B------:R-:W-:Y:S01]  /*8870*/  FFMA R10, R49, R52, R10 ;  /* 0x00000034310a7223 */ /* 0x000fe2000000000a */
[--C-:B------:R-:W-:Y:S01]  /*8880*/  HADD2.F32 R48, -RZ, R74.reuse.H0_H0 ;  /* 0x2000004aff307230 */ /* 0x100fe20000004100 */
[----:B------:R-:W-:Y:S01]  /*8890*/  F2FP.SATFINITE.E5M2.F32.PACK_AB_MERGE_C R77, R7, R6, RZ ;  /* 0x00000006074d723e */ /* 0x000fe200048060ff */
[C---:B------:R-:W-:Y:S01]  /*88a0*/  FMUL R7, R47.reuse, R24 ;  /* 0x000000182f077220 */ /* 0x040fe20000400000 */
[C---:B------:R-:W-:Y:S01]  /*88b0*/  FMUL R24, R47.reuse, R29 ;  /* 0x0000001d2f187220 */ /* 0x040fe20000400000 */
[C---:B------:R-:W-:Y:S01]  /*88c0*/  FMUL R29, R47.reuse, R34 ;  /* 0x000000222f1d7220 */ /* 0x040fe20000400000 */
[----:B------:R-:W-:Y:S02]  /*88d0*/  HADD2.F32 R74, -RZ, R74.H1_H1 ;  /* 0x3000004aff4a7230 */ /* 0x000fe40000004100 */
[C---:B------:R-:W-:Y:S01]  /*88e0*/  FMUL R11, R47.reuse, R11 ;  /* 0x0000000b2f0b7220 */ /* 0x040fe20000400000 */
[--C-:B------:R-:W-:Y:S02]  /*88f0*/  HADD2.F32 R56, -RZ, R82.reuse.H0_H0 ;  /* 0x20000052ff387230 */ /* 0x100fe40000004100 */
[----:B------:R-:W-:Y:S01]  /*8900*/  FMUL R14, R47, R14 ;  /* 0x0000000e2f0e7220 */ /* 0x000fe20000400000 */
[----:B------:R-:W-:Y:S02]  /*8910*/  HADD2.F32 R57, -RZ, R82.H1_H1 ;  /* 0x30000052ff397230 */ /* 0x000fe40000004100 */
[C---:B------:R-:W-:Y:S01]  /*8920*/  FFMA R11, R49.reuse, R53, R11 ;  /* 0x00000035310b7223 */ /* 0x040fe2000000000b */
[----:B------:R-:W-:Y:S01]  /*8930*/  F2FP.F16.E5M2.UNPACK_B R86, R86.H1 ;  /* 0x00000056ff56723e */ /* 0x000fe200030004ff */
[C---:B------:R-:W-:Y:S01]  /*8940*/  FFMA R12, R49.reuse, R54, R12 ;  /* 0x00000036310c7223 */ /* 0x040fe2000000000c */
[C---:B------:R-:W-:Y:S01]  /*8950*/  FFMA R13, R49.reuse, R55, R13 ;  /* 0x00000037310d7223 */ /* 0x040fe2000000000d */
[----:B------:R-:W-:Y:S01]  /*8960*/  F2FP.F16.E5M2.UNPACK_B R87, R87.H1 ;  /* 0x00000057ff57723e */ /* 0x000fe200030004ff */
[----:B------:R-:W-:Y:S01]  /*8970*/  FFMA R14, R49, R56, R14 ;  /* 0x00000038310e7223 */ /* 0x000fe2000000000e */
[----:B------:R-:W-:Y:S01]  /*8980*/  F2FP.SATFINITE.E5M2.F32.PACK_AB_MERGE_C R10, R11, R10, RZ ;  /* 0x0000000a0b0a723e */ /* 0x000fe200048060ff */
[C---:B------:R-:W-:Y:S01]  /*8990*/  FMUL R15, R47.reuse, R15 ;  /* 0x0000000f2f0f7220 */ /* 0x040fe20000400000 */
[--C-:B------:R-:W-:Y:S02]  /*89a0*/  HADD2.F32 R60, -RZ, R83.reuse.H0_H0 ;  /* 0x20000053ff3c7230 */ /* 0x100fe40000004100 */
[----:B------:R-:W-:Y:S01]  /*89b0*/  FMUL R18, R47, R18 ;  /* 0x000000122f127220 */ /* 0x000fe20000400000 */
[----:B------:R-:W-:Y:S02]  /*89c0*/  HADD2.F32 R61, -RZ, R83.H1_H1 ;  /* 0x30000053ff3d7230 */ /* 0x000fe40000004100 */
[----:B------:R-:W-:Y:S01]  /*89d0*/  FFMA R15, R49, R57, R15 ;  /* 0x00000039310f7223 */ /* 0x000fe2000000000f */
[----:B------:R-:W-:Y:S01]  /*89e0*/  IADD3 R45, PT, PT, R45, 0x1, RZ ;  /* 0x000000012d2d7810 */ /* 0x000fe20007ffe0ff */
[C---:B------:R-:W-:Y:S01]  /*89f0*/  FFMA R16, R49.reuse, R58, R16 ;  /* 0x0000003a31107223 */ /* 0x040fe20000000010 */
        /* <DEDUP_REMOVED lines=8> */
[C---:B------:R-:W-:Y:S01]  /*8a80*/  FFMA R0, R49.reuse, R62, R0 ;  /* 0x0000003e31007223 */ /* 0x040fe20000000000 */
[C---:B------:R-:W-:Y:S01]  /*8a90*/  FFMA R2, R49.reuse, R63, R2 ;  /* 0x0000003f31027223 */ /* 0x040fe20000000002 */
[--C-:B------:R-:W-:Y:S02]  /*8aa0*/  HADD2.F32 R68, -RZ, R85.reuse.H0_H0 ;  /* 0x20000055ff447230 */ /* 0x100fe40000004100 */
[----:B------:R-:W-:Y:S01]  /*8ab0*/  FFMA R3, R49, R64, R3 ;  /* 0x0000004031037223 */ /* 0x000fe20000000003 */
[----:B------:R-:W-:Y:S02]  /*8ac0*/  HADD2.F32 R69, -RZ, R85.H1_H1 ;  /* 0x30000055ff457230 */ /* 0x000fe40000004100 */
[C---:B------:R-:W-:Y:S01]  /*8ad0*/  FMUL R21, R47.reuse, R26 ;  /* 0x0000001a2f157220 */ /* 0x040fe20000400000 */
[----:B------:R-:W-:Y:S01]  /*8ae0*/  FMUL R22, R47, R27 ;  /* 0x0000001b2f167220 */ /* 0x000fe20000400000 */
[C---:B------:R-:W-:Y:S01]  /*8af0*/  FFMA R6, R49.reuse, R65, R6 ;  /* 0x0000004131067223 */ /* 0x040fe20000000006 */
[----:B------:R-:W-:Y:S01]  /*8b00*/  FFMA R7, R49, R66, R7 ;  /* 0x0000004231077223 */ /* 0x000fe20000000007 */
[----:B------:R-:W-:Y:S01]  /*8b10*/  FMUL R23, R47, R28 ;  /* 0x0000001c2f177220 */ /* 0x000fe20000400000 */
[C---:B------:R-:W-:Y:S01]  /*8b20*/  FFMA R20, R49.reuse, R67, R20 ;  /* 0x0000004331147223 */ /* 0x040fe20000000014 */
[--C-:B------:R-:W-:Y:S02]  /*8b30*/  HADD2.F32 R72, -RZ, R86.reuse.H0_H0 ;  /* 0x20000056ff487230 */ /* 0x100fe40000004100 */
[C---:B------:R-:W-:Y:S01]  /*8b40*/  FFMA R21, R49.reuse, R68, R21 ;  /* 0x0000004431157223 */ /* 0x040fe20000000015 */
[----:B------:R-:W-:Y:S02]  /*8b50*/  HADD2.F32 R73, -RZ, R86.H1_H1 ;  /* 0x30000056ff497230 */ /* 0x000fe40000004100 */
[----:B------:R-:W-:Y:S01]  /*8b60*/  FFMA R22, R49, R69, R22 ;  /* 0x0000004531167223 */ /* 0x000fe20000000016 */
[C---:B------:R-:W-:Y:S01]  /*8b70*/  FMUL R26, R47.reuse, R31 ;  /* 0x0000001f2f1a7220 */ /* 0x040fe20000400000 */
[----:B------:R-:W-:Y:S01]  /*8b80*/  FMUL R27, R47, R32 ;  /* 0x000000202f1b7220 */ /* 0x000fe20000400000 */
[----:B------:R-:W-:Y:S01]  /*8b90*/  FFMA R23, R49, R70, R23 ;  /* 0x0000004631177223 */ /* 0x000fe20000000017 */
[----:B------:R-:W-:Y:S01]  /*8ba0*/  FMUL R28, R47, R33 ;  /* 0x000000212f1c7220 */ /* 0x000fe20000400000 */
[C---:B------:R-:W-:Y:S01]  /*8bb0*/  FFMA R24, R49.reuse, R71, R24 ;  /* 0x0000004731187223 */ /* 0x040fe20000000018 */
[--C-:B------:R-:W-:Y:S02]  /*8bc0*/  HADD2.F32 R75, -RZ, R87.reuse.H0_H0 ;  /* 0x20000057ff4b7230 */ /* 0x100fe40000004100 */
[C---:B------:R-:W-:Y:S01]  /*8bd0*/  FFMA R25, R49.reuse, R72, R25 ;  /* 0x0000004831197223 */ /* 0x040fe20000000019 */
[----:B------:R-:W-:Y:S02]  /*8be0*/  HADD2.F32 R76, -RZ, R87.H1_H1 ;  /* 0x30000057ff4c7230 */ /* 0x000fe40000004100 */
[----:B------:R-:W-:Y:S01]  /*8bf0*/  FFMA R26, R49, R73, R26 ;  /* 0x00000049311a7223 */ /* 0x000fe2000000001a */
[----:B------:R-:W-:Y:S01]  /*8c00*/  F2FP.SATFINITE.E5M2.F32.PACK_AB_MERGE_C R14, R15, R14, RZ ;  /* 0x0000000e0f0e723e */ /* 0x000fe200048060ff */
[----:B------:R-:W-:Y:S01]  /*8c10*/  FFMA R27, R49, R48, R27 ;  /* 0x00000030311b7223 */ /* 0x000fe2000000001b */
[----:B------:R-:W-:Y:S01]  /*8c20*/  F2FP.SATFINITE.E5M2.F32.PACK_AB_MERGE_C R18, R19, R18, RZ ;  /* 0x000000121312723e */ /* 0x000fe200048060ff */
[C---:B------:R-:W-:Y:S01]  /*8c30*/  FFMA R28, R49.reuse, R74, R28 ;  /* 0x0000004a311c7223 */ /* 0x040fe2000000001c */
[C---:B------:R-:W-:Y:S01]  /*8c40*/  FFMA R29, R49.reuse, R75, R29 ;  /* 0x0000004b311d7223 */ /* 0x040fe2000000001d */
[----:B------:R-:W-:Y:S01]  /*8c50*/  FFMA R30, R49, R76, R30 ;  /* 0x0000004c311e7223 */ /* 0x000fe2000000001e */
[----:B------:R-:W-:Y:S02]  /*8c60*/  F2FP.SATFINITE.E5M2.F32.PACK_AB_MERGE_C R32, R5, R4, R77 ;  /* 0x000000040520723e */ /* 0x000fe4000480604d */
[----:B------:R-:W-:Y:S02]  /*8c70*/  F2FP.SATFINITE.E5M2.F32.PACK_AB_MERGE_C R33, R9, R8, R10 ;  /* 0x000000080921723e */ /* 0x000fe4000480600a */
        /* <DEDUP_REMOVED lines=10> */
[----:B------:R-:W-:Y:S05]  /*8d20*/  F2FP.SATFINITE.E5M2.F32.PACK_AB_MERGE_C R7, R28, R27, R29 ;  /* 0x0000001b1c07723e */ /* 0x000fea000480601d */
        /* <DEDUP_REMOVED lines=18> */
.L_x_124:
[----:B------:R-:W-:Y:S05]  /*8e50*/  BSYNC.RECONVERGENT B0 ;  /* 0x0000000000007941 */ /* 0x000fea0003800200 */
.L_x_123:
[----:B------:R-:W-:Y:S01]  /*8e60*/  BAR.SYNC.DEFER_BLOCKING 0x1, 0x80 ;  /* 0x0042000000007b1d */ /* 0x000fe20000010000 */
[----:B------:R-:W-:Y:S01]  /*8e70*/  ISETP.NE.AND P2, PT, R111, RZ, PT ;  /* 0x000000ff6f00720c */ /* 0x000fe20003f45270 */
[----:B------:R-:W-:Y:S01]  /*8e80*/  IMAD.IADD R14, R43, 0x1, R94 ;  /* 0x000000012b0e7824 */ /* 0x000fe200078e025e */
[----:B------:R-:W-:Y:S01]  /*8e90*/  ISETP.NE.AND P0, PT, R112, 0x2, PT ;  /* 0x000000027000780c */ /* 0x000fe20003f05270 */
[----:B------:R-:W-:Y:S01]  /*8ea0*/  IMAD.IADD R15, R44, 0x1, R95 ;  /* 0x000000012c0f7824 */ /* 0x000fe200078e025f */
[----:B------:R-:W-:Y:S02]  /*8eb0*/  ISETP.NE.AND P1, PT, R45, 0x4, PT ;  /* 0x000000042d00780c */ /* 0x000fe40003f25270 */
[----:B------:R-:W-:Y:S02]  /*8ec0*/  SEL R2, RZ, 0x1, P0 ;  /* 0x00000001ff027807 */ /* 0x000fe40000000000 */
[----:B------:R-:W-:Y:S02]  /*8ed0*/  SEL R0, RZ, 0x1, P1 ;  /* 0x00000001ff007807 */ /* 0x000fe40000800000 */
[----:B------:R-:W-:Y:S02]  /*8ee0*/  LOP3.LUT R106, R106, R2, RZ, 0x3c, !PT ;  /* 0x000000026a6a7212 */ /* 0x000fe400078e3cff */
[----:B------:R-:W-:Y:S02]  /*8ef0*/  LOP3.LUT R107, R107, R0, RZ, 0x3c, !PT ;  /* 0x000000006b6b7212 */ /* 0x000fe400078e3cff */
[----:B------:R-:W-:Y:S02]  /*8f00*/  @P2 R2UR UR36, R103 ;  /* 0x00000000672422ca */ /* 0x000fe400000e0000 */
[----:B------:R-:W-:Y:S02]  /*8f10*/  SEL R112, R112, RZ, P0 ;  /* 0x000000ff70707207 */ /* 0x000fe40000000000 */
[----:B------:R-:W-:Y:S01]  /*8f20*/  SEL R45, R45, RZ, P1 ;  /* 0x000000ff2d2d7207 */ /* 0x000fe20000800000 */
[----:B------:R-:W-:Y:S10]  /*8f30*/  @P2 BRA `(.L_x_125) ;  /* 0xffffffbc00382947 */ /* 0x000ff4000383ffff */
[----:B------:R-:W-:Y:S05]  /*8f40*/  EXIT ;  /* 0x000000000000794d */ /* 0x000fea0003800000 */
.L_x_19:
[----:B--2---:R2:W1:Y:S02]  /*8f50*/  SYNCS.PHASECHK.TRANS64.TRYWAIT P0, [R2+URZ+0x110], R3 ;  /* 0x00011003020075a7 */ /* 0x00446400080011ff */
[----:B-1----:R-:W-:Y:S05]  /*8f60*/  @!P0 NANOSLEEP.SYNCS 0x989680 ;  /* 0x009896800000895d */ /* 0x002fea0003900000 */
[----:B------:R-:W1:Y:S02]  /*8f70*/  @!P0 SYNCS.PHASECHK.TRANS64 P0, [R2+URZ+0x110], R3 ;  /* 0x00011003020085a7 */ /* 0x000e6400080010ff */
[----:B-1----:R-:W-:Y:S05]  /*8f80*/  @!P0 BRA `(.L_x_19) ;  /* 0xfffffffc00f08947 */ /* 0x002fea000383ffff */
[----:B------:R-:W-:Y:S05]  /*8f90*/  BRA `(.L_x_126) ;  /* 0xffffff8400987947 */ /* 0x000fea000383ffff */
.L_x_22:
[----:B-1----:R-:W-:-:S07]  /*8fa0*/  MOV R2, UR33 ;  /* 0x0000002100027c02 */ /* 0x002fce0008000f00 */
.L_x_127:
[----:B-1----:R1:W2:Y:S02]  /*8fb0*/  SYNCS.PHASECHK.TRANS64.TRYWAIT P0, [R2+URZ+0x28], R4 ;  /* 0x00002804020075a7 */ /* 0x0022a400080011ff */
[----:B--2---:R-:W-:Y:S05]  /*8fc0*/  @!P0 NANOSLEEP.SYNCS 0x989680 ;  /* 0x009896800000895d */ /* 0x004fea0003900000 */
[----:B------:R-:W2:Y:S02]  /*8fd0*/  @!P0 SYNCS.PHASECHK.TRANS64 P0, [R2+URZ+0x28], R4 ;  /* 0x00002804020085a7 */ /* 0x000ea400080010ff */
[----:B--2---:R-:W-:Y:S05]  /*8fe0*/  @!P0 BRA `(.L_x_127) ;  /* 0xfffffffc00f08947 */ /* 0x004fea000383ffff */
[----:B------:R-:W-:Y:S05]  /*8ff0*/  BRA `(.L_x_21) ;  /* 0xffffff8400e87947 */ /* 0x000fea000383ffff */
.L_x_28:
[----:B-1----:R-:W-:-:S07]  /*9000*/  MOV R2, UR17 ;  /* 0x0000001100027c02 */ /* 0x002fce0008000f00 */
.L_x_128:
[----:B-1----:R1:W2:Y:S02]  /*9010*/  SYNCS.PHASECHK.TRANS64.TRYWAIT P0, [R2+URZ+0x28], R4 ;  /* 0x00002804020075a7 */ /* 0x0022a400080011ff */
[----:B--2---:R-:W-:Y:S05]  /*9020*/  @!P0 NANOSLEEP.SYNCS 0x989680 ;  /* 0x009896800000895d */ /* 0x004fea0003900000 */
[----:B------:R-:W2:Y:S02]  /*9030*/  @!P0 SYNCS.PHASECHK.TRANS64 P0, [R2+URZ+0x28], R4 ;  /* 0x00002804020085a7 */ /* 0x000ea400080010ff */
[----:B--2---:R-:W-:Y:S05]  /*9040*/  @!P0 BRA `(.L_x_128) ;  /* 0xfffffffc00f08947 */ /* 0x004fea000383ffff */
[----:B------:R-:W-:Y:S05]  /*9050*/  BRA `(.L_x_27) ;  /* 0xffffff8800907947 */ /* 0x000fea000383ffff */
.L_x_32:
[----:B-1----:R1:W2:Y:S02]  /*9060*/  SYNCS.PHASECHK.TRANS64.TRYWAIT P0, [R2+URZ+0xa0], R3 ;  /* 0x0000a003020075a7 */ /* 0x0022a400080011ff */
[----:B--2---:R-:W-:Y:S05]  /*9070*/  @!P0 NANOSLEEP.SYNCS 0x989680 ;  /* 0x009896800000895d */ /* 0x004fea0003900000 */
[----:B------:R-:W2:Y:S02]  /*9080*/  @!P0 SYNCS.PHASECHK.TRANS64 P0, [R2+URZ+0xa0], R3 ;  /* 0x0000a003020085a7 */ /* 0x000ea400080010ff */
[----:B--2---:R-:W-:Y:S05]  /*9090*/  @!P0 BRA `(.L_x_32) ;  /* 0xfffffffc00f08947 */ /* 0x004fea000383ffff */
[----:B------:R-:W-:Y:S05]  /*90a0*/  BRA `(.L_x_129) ;  /* 0xffffff8c00207947 */ /* 0x000fea000383ffff */
.L_x_36:
[----:B----4-:R-:W-:-:S07]  /*90b0*/  MOV R0, UR5 ;  /* 0x0000000500007c02 */ /* 0x010fce0008000f00 */
.L_x_130:
[----:B-1----:R1:W2:Y:S02]  /*90c0*/  SYNCS.PHASECHK.TRANS64.TRYWAIT P0, [R0+URZ], R2 ;  /* 0x00000002000075a7 */ /* 0x0022a400080011ff */
[----:B--2---:R-:W-:Y:S05]  /*90d0*/  @!P0 NANOSLEEP.SYNCS 0x989680 ;  /* 0x009896800000895d */ /* 0x004fea0003900000 */
[----:B------:R-:W2:Y:S02]  /*90e0*/  @!P0 SYNCS.PHASECHK.TRANS64 P0, [R0+URZ], R2 ;  /* 0x00000002000085a7 */ /* 0x000ea400080010ff */
[----:B--2---:R-:W-:Y:S05]  /*90f0*/  @!P0 BRA `(.L_x_130) ;  /* 0xfffffffc00f08947 */ /* 0x004fea000383ffff */
[----:B------:R-:W-:Y:S05]  /*9100*/  BRA `(.L_x_131) ;  /* 0xffffff9000907947 */ /* 0x000fea000383ffff */
.L_x_37:
[----:B----4-:R-:W-:-:S07]  /*9110*/  MOV R0, UR5 ;  /* 0x0000000500007c02 */ /* 0x010fce0008000f00 */
.L_x_132:
[----:B-1----:R1:W2:Y:S02]  /*9120*/  SYNCS.PHASECHK.TRANS64.TRYWAIT P0, [R0+URZ], R3 ;  /* 0x00000003000075a7 */ /* 0x0022a400080011ff */
[----:B--2---:R-:W-:Y:S05]  /*9130*/  @!P0 NANOSLEEP.SYNCS 0x989680 ;  /* 0x009896800000895d */ /* 0x004fea0003900000 */
[----:B------:R-:W2:Y:S02]  /*9140*/  @!P0 SYNCS.PHASECHK.TRANS64 P0, [R0+URZ], R3 ;  /* 0x00000003000085a7 */ /* 0x000ea400080010ff */
[----:B--2---:R-:W-:Y:S05]  /*9150*/  @!P0 BRA `(.L_x_132) ;  /* 0xfffffffc00f08947 */ /* 0x004fea000383ffff */
[----:B------:R-:W-:Y:S05]  /*9160*/  BRA `(.L_x_133) ;  /* 0xffffff90009c7947 */ /* 0x000fea000383ffff */
.L_x_38:
[----:B----4-:R-:W-:-:S07]  /*9170*/  MOV R0, UR5 ;  /* 0x0000000500007c02 */ /* 0x010fce0008000f00 */
.L_x_134:
[----:B-1----:R1:W2:Y:S02]  /*9180*/  SYNCS.PHASECHK.TRANS64.TRYWAIT P0, [R0+URZ], R3 ;  /* 0x00000003000075a7 */ /* 0x0022a400080011ff */
[----:B--2---:R-:W-:Y:S05]  /*9190*/  @!P0 NANOSLEEP.SYNCS 0x989680 ;  /* 0x009896800000895d */ /* 0x004fea0003900000 */
[----:B------:R-:W2:Y:S02]  /*91a0*/  @!P0 SYNCS.PHASECHK.TRANS64 P0, [R0+URZ], R3 ;  /* 0x00000003000085a7 */ /* 0x000ea400080010ff */
[----:B--2---:R-:W-:Y:S05]  /*91b0*/  @!P0 BRA `(.L_x_134) ;  /* 0xfffffffc00f08947 */ /* 0x004fea000383ffff */
[----:B------:R-:W-:Y:S05]  /*91c0*/  BRA `(.L_x_135) ;  /* 0xffffff9000a87947 */ /* 0x000fea000383ffff */
.L_x_39:
[----:B----4-:R-:W-:-:S07]  /*91d0*/  MOV R0, UR5 ;  /* 0x0000000500007c02 */ /* 0x010fce0008000f00 */
.L_x_136:
[----:B-1----:R1:W2:Y:S02]  /*91e0*/  SYNCS.PHASECHK.TRANS64.TRYWAIT P0, [R0+URZ], R3 ;  /* 0x00000003000075a7 */ /* 0x0022a400080011ff */
[----:B--2---:R-:W-:Y:S05]  /*91f0*/  @!P0 NANOSLEEP.SYNCS 0x989680 ;  /* 0x009896800000895d */ /* 0x004fea0003900000 */
[----:B------:R-:W2:Y:S02]  /*9200*/  @!P0 SYNCS.PHASECHK.TRANS64 P0, [R0+URZ], R3 ;  /* 0x00000003000085a7 */ /* 0x000ea400080010ff */
[----:B--2---:R-:W-:Y:S05]  /*9210*/  @!P0 BRA `(.L_x_136) ;  /* 0xfffffffc00f08947 */ /* 0x004fea000383ffff */
[----:B------:R-:W-:Y:S05]  /*9220*/  BRA `(.L_x_137) ;  /* 0xffffff9000b47947 */ /* 0x000fea000383ffff */
.L_x_42:
[----:B-1----:R1:W2:Y:S02]  /*9230*/  SYNCS.PHASECHK.TRANS64.TRYWAIT P0, [R0+URZ+0x100], R4 ;  /* 0x00010004000075a7 */ /* 0x0022a400080011ff */
[----:B--2---:R-:W-:Y:S05]  /*9240*/  @!P0 NANOSLEEP.SYNCS 0x989680 ;  /* 0x009896800000895d */ /* 0x004fea0003900000 */
[----:B------:R-:W2:Y:S02]  /*9250*/  @!P0 SYNCS.PHASECHK.TRANS64 P0, [R0+URZ+0x100], R4 ;  /* 0x00010004000085a7 */ /* 0x000ea400080010ff */
[----:B--2---:R-:W-:Y:S05]  /*9260*/  @!P0 BRA `(.L_x_42) ;  /* 0xfffffffc00f08947 */ /* 0x004fea000383ffff */
[----:B------:R-:W-:Y:S05]  /*9270*/  BRA `(.L_x_138) ;  /* 0xffffff9400107947 */ /* 0x000fea000383ffff */
.L_x_43:
[----:B------:R-:W-:-:S07]  /*9280*/  MOV R0, UR5 ;  /* 0x0000000500007c02 */ /* 0x000fce0008000f00 */
.L_x_139:
[----:B-1----:R1:W2:Y:S02]  /*9290*/  SYNCS.PHASECHK.TRANS64.TRYWAIT P0, [R0+URZ+0xb0], R5 ;  /* 0x0000b005000075a7 */ /* 0x0022a400080011ff */
[----:B--2---:R-:W-:Y:S05]  /*92a0*/  @!P0 NANOSLEEP.SYNCS 0x989680 ;  /* 0x009896800000895d */ /* 0x004fea0003900000 */
[----:B------:R-:W2:Y:S02]  /*92b0*/  @!P0 SYNCS.PHASECHK.TRANS64 P0, [R0+URZ+0xb0], R5 ;  /* 0x0000b005000085a7 */ /* 0x000ea400080010ff */
[----:B--2---:R-:W-:Y:S05]  /*92c0*/  @!P0 BRA `(.L_x_139) ;  /* 0xfffffffc00f08947 */ /* 0x004fea000383ffff */
[----:B------:R-:W-:Y:S05]  /*92d0*/  BRA `(.L_x_140) ;  /* 0xffffff9400207947 */ /* 0x000fea000383ffff */
.L_x_44:
[----:B-1----:R1:W2:Y:S02]  /*92e0*/  SYNCS.PHASECHK.TRANS64.TRYWAIT P1, [R0+URZ+0xa0], R4 ;  /* 0x0000a004000075a7 */ /* 0x0022a400080211ff */
[----:B--2---:R-:W-:Y:S05]  /*92f0*/  @!P1 NANOSLEEP.SYNCS 0x989680 ;  /* 0x009896800000995d */ /* 0x004fea0003900000 */
[----:B------:R-:W2:Y:S02]  /*9300*/  @!P1 SYNCS.PHASECHK.TRANS64 P1, [R0+URZ+0xa0], R4 ;  /* 0x0000a004000095a7 */ /* 0x000ea400080210ff */
[----:B--2---:R-:W-:Y:S05]  /*9310*/  @!P1 BRA `(.L_x_44) ;  /* 0xfffffffc00f09947 */ /* 0x004fea000383ffff */
[----:B------:R-:W-:Y:S05]  /*9320*/  BRA `(.L_x_141) ;  /* 0xffffff9400507947 */ /* 0x000fea000383ffff */
.L_x_47:
[----:B------:R-:W-:-:S07]  /*9330*/  MOV R0, UR5 ;  /* 0x0000000500007c02 */ /* 0x000fce0008000f00 */
.L_x_142:
[----:B-1----:R1:W2:Y:S02]  /*9340*/  SYNCS.PHASECHK.TRANS64.TRYWAIT P0, [R0+URZ+0xb0], R2 ;  /* 0x0000b002000075a7 */ /* 0x0022a400080011ff */
[----:B--2---:R-:W-:Y:S05]  /*9350*/  @!P0 NANOSLEEP.SYNCS 0x989680 ;  /* 0x009896800000895d */ /* 0x004fea0003900000 */
[----:B------:R-:W2:Y:S02]  /*9360*/  @!P0 SYNCS.PHASECHK.TRANS64 P0, [R0+URZ+0xb0], R2 ;  /* 0x0000b002000085a7 */ /* 0x000ea400080010ff */
[----:B--2---:R-:W-:Y:S05]  /*9370*/  @!P0 BRA `(.L_x_142) ;  /* 0xfffffffc00f08947 */ /* 0x004fea000383ffff */
[----:B------:R-:W-:Y:S05]  /*9380*/  BRA `(.L_x_46) ;  /* 0xffffff9400a47947 */ /* 0x000fea000383ffff */
.L_x_54:
[----:B-1----:R1:W2:Y:S02]  /*9390*/  SYNCS.PHASECHK.TRANS64.TRYWAIT P1, [R0+URZ+0xa0], R2 ;  /* 0x0000a002000075a7 */ /* 0x0022a400080211ff */
[----:B--2---:R-:W-:Y:S05]  /*93a0*/  @!P1 NANOSLEEP.SYNCS 0x989680 ;  /* 0x009896800000995d */ /* 0x004fea0003900000 */
[----:B------:R-:W2:Y:S02]  /*93b0*/  @!P1 SYNCS.PHASECHK.TRANS64 P1, [R0+URZ+0xa0], R2 ;  /* 0x0000a002000095a7 */ /* 0x000ea400080210ff */
[----:B--2---:R-:W-:Y:S05]  /*93c0*/  @!P1 BRA `(.L_x_54) ;  /* 0xfffffffc00f09947 */ /* 0x004fea000383ffff */
[----:B------:R-:W-:Y:S05]  /*93d0*/  BRA `(.L_x_143) ;  /* 0xffffff9800fc7947 */ /* 0x000fea000383ffff */
.L_x_55:
[----:B------:R-:W-:-:S07]  /*93e0*/  MOV R2, UR9 ;  /* 0x0000000900027c02 */ /* 0x000fce0008000f00 */
.L_x_144:
[----:B-1----:R1:W2:Y:S02]  /*93f0*/  SYNCS.PHASECHK.TRANS64.TRYWAIT P0, [R2+URZ+0xe0], R0 ;  /* 0x0000e000020075a7 */ /* 0x0022a400080011ff */
[----:B--2---:R-:W-:Y:S05]  /*9400*/  @!P0 NANOSLEEP.SYNCS 0x989680 ;  /* 0x009896800000895d */ /* 0x004fea0003900000 */
[----:B------:R-:W2:Y:S02]  /*9410*/  @!P0 SYNCS.PHASECHK.TRANS64 P0, [R2+URZ+0xe0], R0 ;  /* 0x0000e000020085a7 */ /* 0x000ea400080010ff */
[----:B--2---:R-:W-:Y:S05]  /*9420*/  @!P0 BRA `(.L_x_144) ;  /* 0xfffffffc00f08947 */ /* 0x004fea000383ffff */
[----:B------:R-:W-:Y:S05]  /*9430*/  BRA `(.L_x_145) ;  /* 0xffffff9c00307947 */ /* 0x000fea000383ffff */
.L_x_58:
[----:B------:R-:W-:Y:S07]  /*9440*/  MOV R0, UR7 ;  /* 0x0000000700007c02 */ /* 0x000fee0008000f00 */
.L_x_146:
[----:B-1----:R1:W2:Y:S02]  /*9450*/  SYNCS.PHASECHK.TRANS64.TRYWAIT P0, [R0+URZ], R2 ;  /* 0x00000002000075a7 */ /* 0x0022a400080011ff */
[----:B--2---:R-:W-:Y:S05]  /*9460*/  @!P0 NANOSLEEP.SYNCS 0x989680 ;  /* 0x009896800000895d */ /* 0x004fea0003900000 */
[----:B------:R-:W2:Y:S02]  /*9470*/  @!P0 SYNCS.PHASECHK.TRANS64 P0, [R0+URZ], R2 ;  /* 0x00000002000085a7 */ /* 0x000ea400080010ff */
[----:B--2---:R-:W-:Y:S05]  /*9480*/  @!P0 BRA `(.L_x_146) ;  /* 0xfffffffc00f08947 */ /* 0x004fea000383ffff */
[----:B------:R-:W-:Y:S05]  /*9490*/  BRA `(.L_x_57) ;  /* 0xffffff9c00687947 */ /* 0x000fea000383ffff */
.L_x_61:
[----:B------:R-:W-:-:S07]  /*94a0*/  MOV R0, UR5 ;  /* 0x0000000500007c02 */ /* 0x000fce0008000f00 */
.L_x_147:
[----:B--2---:R2:W3:Y:S02]  /*94b0*/  SYNCS.PHASECHK.TRANS64.TRYWAIT P0, [R0+URZ], R2 ;  /* 0x00000002000075a7 */ /* 0x0044e400080011ff */
[----:B---3--:R-:W-:Y:S05]  /*94c0*/  @!P0 NANOSLEEP.SYNCS 0x989680 ;  /* 0x009896800000895d */ /* 0x008fea0003900000 */
[----:B------:R-:W3:Y:S02]  /*94d0*/  @!P0 SYNCS.PHASECHK.TRANS64 P0, [R0+URZ], R2 ;  /* 0x00000002000085a7 */ /* 0x000ee400080010ff */
[----:B---3--:R-:W-:Y:S05]  /*94e0*/  @!P0 BRA `(.L_x_147) ;  /* 0xfffffffc00f08947 */ /* 0x008fea000383ffff */
[----:B------:R-:W-:Y:S05]  /*94f0*/  BRA `(.L_x_148) ;  /* 0xffffffa000087947 */ /* 0x000fea000383ffff */
.L_x_62:
[----:B------:R-:W-:-:S07]  /*9500*/  MOV R0, UR5 ;  /* 0x0000000500007c02 */ /* 0x000fce0008000f00 */
.L_x_149:
[----:B--2---:R2:W3:Y:S02]  /*9510*/  SYNCS.PHASECHK.TRANS64.TRYWAIT P0, [R0+URZ], R3 ;  /* 0x00000003000075a7 */ /* 0x0044e400080011ff */
[----:B---3--:R-:W-:Y:S05]  /*9520*/  @!P0 NANOSLEEP.SYNCS 0x989680 ;  /* 0x009896800000895d */ /* 0x008fea0003900000 */
[----:B------:R-:W3:Y:S02]  /*9530*/  @!P0 SYNCS.PHASECHK.TRANS64 P0, [R0+URZ], R3 ;  /* 0x00000003000085a7 */ /* 0x000ee400080010ff */
[----:B---3--:R-:W-:Y:S05]  /*9540*/  @!P0 BRA `(.L_x_149) ;  /* 0xfffffffc00f08947 */ /* 0x008fea000383ffff */
[----:B------:R-:W-:Y:S05]  /*9550*/  BRA `(.L_x_150) ;  /* 0xffffffa000147947 */ /* 0x000fea000383ffff */
.L_x_63:
[----:B------:R-:W-:-:S07]  /*9560*/  MOV R0, UR5 ;  /* 0x0000000500007c02 */ /* 0x000fce0008000f00 */
.L_x_151:
[----:B--2---:R2:W3:Y:S02]  /*9570*/  SYNCS.PHASECHK.TRANS64.TRYWAIT P0, [R0+URZ], R3 ;  /* 0x00000003000075a7 */ /* 0x0044e400080011ff */
[----:B---3--:R-:W-:Y:S05]  /*9580*/  @!P0 NANOSLEEP.SYNCS 0x989680 ;  /* 0x009896800000895d */ /* 0x008fea0003900000 */
[----:B------:R-:W3:Y:S02]  /*9590*/  @!P0 SYNCS.PHASECHK.TRANS64 P0, [R0+URZ], R3 ;  /* 0x00000003000085a7 */ /* 0x000ee400080010ff */
[----:B---3--:R-:W-:Y:S05]  /*95a0*/  @!P0 BRA `(.L_x_151) ;  /* 0xfffffffc00f08947 */ /* 0x008fea000383ffff */
[----:B------:R-:W-:Y:S05]  /*95b0*/  BRA `(.L_x_152) ;  /* 0xffffffa000207947 */ /* 0x000fea000383ffff */
.L_x_64:
[----:B--2---:R-:W-:-:S07]  /*95c0*/  MOV R0, UR7 ;  /* 0x0000000700007c02 */ /* 0x004fce0008000f00 */
.L_x_153:
[----:B--2---:R2:W3:Y:S02]  /*95d0*/  SYNCS.PHASECHK.TRANS64.TRYWAIT P0, [R0+URZ], R2 ;  /* 0x00000002000075a7 */ /* 0x0044e400080011ff */
[----:B---3--:R-:W-:Y:S05]  /*95e0*/  @!P0 NANOSLEEP.SYNCS 0x989680 ;  /* 0x009896800000895d */ /* 0x008fea0003900000 */
[----:B------:R-:W3:Y:S02]  /*95f0*/  @!P0 SYNCS.PHASECHK.TRANS64 P0, [R0+URZ], R2 ;  /* 0x00000002000085a7 */ /* 0x000ee400080010ff */
[----:B---3--:R-:W-:Y:S05]  /*9600*/  @!P0 BRA `(.L_x_153) ;  /* 0xfffffffc00f08947 */ /* 0x008fea000383ffff */
[----:B------:R-:W-:Y:S05]  /*9610*/  BRA `(.L_x_154) ;  /* 0xffffffa0002c7947 */ /* 0x000fea000383ffff */
.L_x_69:
[----:B--2---:R2:W3:Y:S02]  /*9620*/  SYNCS.PHASECHK.TRANS64.TRYWAIT P0, [R0+URZ+0xa0], R2 ;  /* 0x0000a002000075a7 */ /* 0x0044e400080011ff */
[----:B---3--:R-:W-:Y:S05]  /*9630*/  @!P0 NANOSLEEP.SYNCS 0x989680 ;  /* 0x009896800000895d */ /* 0x008fea0003900000 */
[----:B------:R-:W3:Y:S02]  /*9640*/  @!P0 SYNCS.PHASECHK.TRANS64 P0, [R0+URZ+0xa0], R2 ;  /* 0x0000a002000085a7 */ /* 0x000ee400080010ff */
[----:B---3--:R-:W-:Y:S05]  /*9650*/  @!P0 BRA `(.L_x_69) ;  /* 0xfffffffc00f08947 */ /* 0x008fea000383ffff */
[----:B------:R-:W-:Y:S05]  /*9660*/  BRA `(.L_x_155) ;  /* 0xffffffa400387947 */ /* 0x000fea000383ffff */
.L_x_72:
[----:B------:R-:W-:Y:S07]  /*9670*/  MOV R0, UR7 ;  /* 0x0000000700007c02 */ /* 0x000fee0008000f00 */
.L_x_156:
[----:B--2---:R2:W3:Y:S02]  /*9680*/  SYNCS.PHASECHK.TRANS64.TRYWAIT P0, [R0+URZ+0x98], R2 ;  /* 0x00009802000075a7 */ /* 0x0044e400080011ff */
[----:B---3--:R-:W-:Y:S05]  /*9690*/  @!P0 NANOSLEEP.SYNCS 0x989680 ;  /* 0x009896800000895d */ /* 0x008fea0003900000 */
[----:B------:R-:W3:Y:S02]  /*96a0*/  @!P0 SYNCS.PHASECHK.TRANS64 P0, [R0+URZ+0x98], R2 ;  /* 0x00009802000085a7 */ /* 0x000ee400080010ff */
[----:B---3--:R-:W-:Y:S05]  /*96b0*/  @!P0 BRA `(.L_x_156) ;  /* 0xfffffffc00f08947 */ /* 0x008fea000383ffff */
[----:B------:R-:W-:Y:S05]  /*96c0*/  BRA `(.L_x_71) ;  /* 0xffffffa800187947 */ /* 0x000fea000383ffff */
.L_x_75:
[----:B------:R-:W-:Y:S07]  /*96d0*/  MOV R0, UR7 ;  /* 0x0000000700007c02 */ /* 0x000fee0008000f00 */
.L_x_157:
[----:B-1----:R1:W2:Y:S02]  /*96e0*/  SYNCS.PHASECHK.TRANS64.TRYWAIT P0, [R0+URZ+0x70], R14 ;  /* 0x0000700e000075a7 */ /* 0x0022a400080011ff */
[----:B--2---:R-:W-:Y:S05]  /*96f0*/  @!P0 NANOSLEEP.SYNCS 0x989680 ;  /* 0x009896800000895d */ /* 0x004fea0003900000 */
[----:B------:R-:W2:Y:S02]  /*9700*/  @!P0 SYNCS.PHASECHK.TRANS64 P0, [R0+URZ+0x70], R14 ;  /* 0x0000700e000085a7 */ /* 0x000ea400080010ff */
[----:B--2---:R-:W-:Y:S05]  /*9710*/  @!P0 BRA `(.L_x_157) ;  /* 0xfffffffc00f08947 */ /* 0x004fea000383ffff */
[----:B------:R-:W-:Y:S05]  /*9720*/  BRA `(.L_x_158) ;  /* 0xffffffa800907947 */ /* 0x000fea000383ffff */
.L_x_76:
[----:B------:R-:W-:Y:S07]  /*9730*/  MOV R0, UR7 ;  /* 0x0000000700007c02 */ /* 0x000fee0008000f00 */
.L_x_159:
[----:B-1----:R1:W2:Y:S02]  /*9740*/  SYNCS.PHASECHK.TRANS64.TRYWAIT P0, [R0+URZ+0x78], R14 ;  /* 0x0000780e000075a7 */ /* 0x0022a400080011ff */
[----:B--2---:R-:W-:Y:S05]  /*9750*/  @!P0 NANOSLEEP.SYNCS 0x989680 ;  /* 0x009896800000895d */ /* 0x004fea0003900000 */
[----:B------:R-:W2:Y:S02]  /*9760*/  @!P0 SYNCS.PHASECHK.TRANS64 P0, [R0+URZ+0x78], R14 ;  /* 0x0000780e000085a7 */ /* 0x000ea400080010ff */
[----:B--2---:R-:W-:Y:S05]  /*9770*/  @!P0 BRA `(.L_x_159) ;  /* 0xfffffffc00f08947 */ /* 0x004fea000383ffff */
[----:B------:R-:W-:Y:S05]  /*9780*/  BRA `(.L_x_160) ;  /* 0xffffffa800c87947 */ /* 0x000fea000383ffff */
.L_x_77:
[----:B------:R-:W-:Y:S07]  /*9790*/  MOV R0, UR7 ;  /* 0x0000000700007c02 */ /* 0x000fee0008000f00 */
.L_x_161:
[----:B-1----:R1:W2:Y:S02]  /*97a0*/  SYNCS.PHASECHK.TRANS64.TRYWAIT P0, [R0+URZ+0x80], R14 ;  /* 0x0000800e000075a7 */ /* 0x0022a400080011ff */
[----:B--2---:R-:W-:Y:S05]  /*97b0*/  @!P0 NANOSLEEP.SYNCS 0x989680 ;  /* 0x009896800000895d */ /* 0x004fea0003900000 */
[----:B------:R-:W2:Y:S02]  /*97c0*/  @!P0 SYNCS.PHASECHK.TRANS64 P0, [R0+URZ+0x80], R14 ;  /* 0x0000800e000085a7 */ /* 0x000ea400080010ff */
[----:B--2---:R-:W-:Y:S05]  /*97d0*/  @!P0 BRA `(.L_x_161) ;  /* 0xfffffffc00f08947 */ /* 0x004fea000383ffff */
[----:B------:R-:W-:Y:S05]  /*97e0*/  BRA `(.L_x_162) ;  /* 0xffffffac000c7947 */ /* 0x000fea000383ffff */
.L_x_78:
[----:B------:R-:W-:Y:S07]  /*97f0*/  MOV R0, UR7 ;  /* 0x0000000700007c02 */ /* 0x000fee0008000f00 */
.L_x_163:
[----:B-1----:R1:W2:Y:S02]  /*9800*/  SYNCS.PHASECHK.TRANS64.TRYWAIT P0, [R0+URZ+0x88], R14 ;  /* 0x0000880e000075a7 */ /* 0x0022a400080011ff */
[----:B--2---:R-:W-:Y:S05]  /*9810*/  @!P0 NANOSLEEP.SYNCS 0x989680 ;  /* 0x009896800000895d */ /* 0x004fea0003900000 */
[----:B------:R-:W2:Y:S02]  /*9820*/  @!P0 SYNCS.PHASECHK.TRANS64 P0, [R0+URZ+0x88], R14 ;  /* 0x0000880e000085a7 */ /* 0x000ea400080010ff */
[----:B--2---:R-:W-:Y:S05]  /*9830*/  @!P0 BRA `(.L_x_163) ;  /* 0xfffffffc00f08947 */ /* 0x004fea000383ffff */
[----:B------:R-:W-:Y:S05]  /*9840*/  BRA `(.L_x_164) ;  /* 0xffffffac00907947 */ /* 0x000fea000383ffff */
.L_x_80:
[----:B------:R-:W-:-:S07]  /*9850*/  MOV R0, UR7 ;  /* 0x0000000700007c02 */ /* 0x000fce0008000f00 */
.L_x_165:
[----:B-1----:R1:W3:Y:S02]  /*9860*/  SYNCS.PHASECHK.TRANS64.TRYWAIT P0, [R0+URZ+0x70], R2 ;  /* 0x00007002000075a7 */ /* 0x0022e400080011ff */
[----:B---3--:R-:W-:Y:S05]  /*9870*/  @!P0 NANOSLEEP.SYNCS 0x989680 ;  /* 0x009896800000895d */ /* 0x008fea0003900000 */
[----:B------:R-:W3:Y:S02]  /*9880*/  @!P0 SYNCS.PHASECHK.TRANS64 P0, [R0+URZ+0x70], R2 ;  /* 0x00007002000085a7 */ /* 0x000ee400080010ff */
[----:B---3--:R-:W-:Y:S05]  /*9890*/  @!P0 BRA `(.L_x_165) ;  /* 0xfffffffc00f08947 */ /* 0x008fea000383ffff */
[----:B------:R-:W-:Y:S05]  /*98a0*/  BRA `(.L_x_166) ;  /* 0xffffffb000007947 */ /* 0x000fea000383ffff */
.L_x_81:
[----:B-1----:R-:W-:-:S07]  /*98b0*/  MOV R0, UR7 ;  /* 0x0000000700007c02 */ /* 0x002fce0008000f00 */
.L_x_167:
[----:B-1----:R1:W3:Y:S02]  /*98c0*/  SYNCS.PHASECHK.TRANS64.TRYWAIT P0, [R0+URZ+0x78], R2 ;  /* 0x00007802000075a7 */ /* 0x0022e400080011ff */
[----:B---3--:R-:W-:Y:S05]  /*98d0*/  @!P0 NANOSLEEP.SYNCS 0x989680 ;  /* 0x009896800000895d */ /* 0x008fea0003900000 */
[----:B------:R-:W3:Y:S02]  /*98e0*/  @!P0 SYNCS.PHASECHK.TRANS64 P0, [R0+URZ+0x78], R2 ;  /* 0x00007802000085a7 */ /* 0x000ee400080010ff */
[----:B---3--:R-:W-:Y:S05]  /*98f0*/  @!P0 BRA `(.L_x_167) ;  /* 0xfffffffc00f08947 */ /* 0x008fea000383ffff */
[----:B------:R-:W-:Y:S05]  /*9900*/  BRA `(.L_x_168) ;  /* 0xffffffac00f07947 */ /* 0x000fea000383ffff */
.L_x_82:
[----:B-1----:R-:W-:-:S07]  /*9910*/  MOV R0, UR7 ;  /* 0x0000000700007c02 */ /* 0x002fce0008000f00 */
.L_x_169:
[----:B-1----:R1:W3:Y:S02]  /*9920*/  SYNCS.PHASECHK.TRANS64.TRYWAIT P0, [R0+URZ+0x80], R2 ;  /* 0x00008002000075a7 */ /* 0x0022e400080011ff */
[----:B---3--:R-:W-:Y:S05]  /*9930*/  @!P0 NANOSLEEP.SYNCS 0x989680 ;  /* 0x009896800000895d */ /* 0x008fea0003900000 */
[----:B------:R-:W3:Y:S02]  /*9940*/  @!P0 SYNCS.PHASECHK.TRANS64 P0, [R0+URZ+0x80], R2 ;  /* 0x00008002000085a7 */ /* 0x000ee400080010ff */
[----:B---3--:R-:W-:Y:S05]  /*9950*/  @!P0 BRA `(.L_x_169) ;  /* 0xfffffffc00f08947 */ /* 0x008fea000383ffff */
[----:B------:R-:W-:Y:S05]  /*9960*/  BRA `(.L_x_170) ;  /* 0xffffffac00e07947 */ /* 0x000fea000383ffff */
.L_x_84:
[----:B--2---:R2:W4:Y:S02]  /*9970*/  SYNCS.PHASECHK.TRANS64.TRYWAIT P0, [R0+URZ+0xa0], R2 ;  /* 0x0000a002000075a7 */ /* 0x00452400080011ff */
[----:B----4-:R-:W-:Y:S05]  /*9980*/  @!P0 NANOSLEEP.SYNCS 0x989680 ;  /* 0x009896800000895d */ /* 0x010fea0003900000 */
[----:B------:R-:W4:Y:S02]  /*9990*/  @!P0 SYNCS.PHASECHK.TRANS64 P0, [R0+URZ+0xa0], R2 ;  /* 0x0000a002000085a7 */ /* 0x000f2400080010ff */
[----:B----4-:R-:W-:Y:S05]  /*99a0*/  @!P0 BRA `(.L_x_84) ;  /* 0xfffffffc00f08947 */ /* 0x010fea000383ffff */
[----:B------:R-:W-:Y:S05]  /*99b0*/  BRA `(.L_x_171) ;  /* 0xffffffb000ac7947 */ /* 0x000fea000383ffff */
.L_x_95:
[----:B-1----:R1:W3:Y:S02]  /*99c0*/  SYNCS.PHASECHK.TRANS64.TRYWAIT P1, [R2+URZ+0x50], R0 ;  /* 0x00005000020075a7 */ /* 0x0022e400080211ff */
[----:B---3--:R-:W-:Y:S05]  /*99d0*/  @!P1 NANOSLEEP.SYNCS 0x989680 ;  /* 0x009896800000995d */ /* 0x008fea0003900000 */
[----:B------:R-:W3:Y:S02]  /*99e0*/  @!P1 SYNCS.PHASECHK.TRANS64 P1, [R2+URZ+0x50], R0 ;  /* 0x00005000020095a7 */ /* 0x000ee400080210ff */
[----:B---3--:R-:W-:Y:S05]  /*99f0*/  @!P1 BRA `(.L_x_95) ;  /* 0xfffffffc00f09947 */ /* 0x008fea000383ffff */
[----:B------:R-:W-:Y:S05]  /*9a00*/  BRA `(.L_x_94) ;  /* 0xffffffbc00c47947 */ /* 0x000fea000383ffff */
.L_x_97:
[----:B-1----:R1:W2:Y:S02]  /*9a10*/  SYNCS.PHASECHK.TRANS64.TRYWAIT P0, [R113+URZ+0xc0], R3 ;  /* 0x0000c003710075a7 */ /* 0x0022a400080011ff */
[----:B--2---:R-:W-:Y:S05]  /*9a20*/  @!P0 NANOSLEEP.SYNCS 0x989680 ;  /* 0x009896800000895d */ /* 0x004fea0003900000 */
[----:B------:R-:W2:Y:S02]  /*9a30*/  @!P0 SYNCS.PHASECHK.TRANS64 P0, [R113+URZ+0xc0], R3 ;  /* 0x0000c003710085a7 */ /* 0x000ea400080010ff */
[----:B--2---:R-:W-:Y:S05]  /*9a40*/  @!P0 BRA `(.L_x_97) ;  /* 0xfffffffc00f08947 */ /* 0x004fea000383ffff */
[----:B------:R-:W-:Y:S05]  /*9a50*/  BRA `(.L_x_96) ;  /* 0xffffffc000187947 */ /* 0x000fea000383ffff */
.L_x_105:
[----:B--2---:R2:W3:Y:S02]  /*9a60*/  SYNCS.PHASECHK.TRANS64.TRYWAIT P0, [R0+URZ+0x50], R3 ;  /* 0x00005003000075a7 */ /* 0x0044e400080011ff */
[----:B---3--:R-:W-:Y:S05]  /*9a70*/  @!P0 NANOSLEEP.SYNCS 0x989680 ;  /* 0x009896800000895d */ /* 0x008fea0003900000 */
[----:B------:R-:W3:Y:S02]  /*9a80*/  @!P0 SYNCS.PHASECHK.TRANS64 P0, [R0+URZ+0x50], R3 ;  /* 0x00005003000085a7 */ /* 0x000ee400080010ff */
[----:B---3--:R-:W-:Y:S05]  /*9a90*/  @!P0 BRA `(.L_x_105) ;  /* 0xfffffffc00f08947 */ /* 0x008fea000383ffff */
[----:B------:R-:W-:Y:S05]  /*9aa0*/  BRA `(.L_x_104) ;  /* 0xffffffcc00087947 */ /* 0x000fea000383ffff */
.L_x_113:
[----:B--2---:R2:W3:Y:S02]  /*9ab0*/  SYNCS.PHASECHK.TRANS64.TRYWAIT P0, [R0+URZ+0x50], R4 ;  /* 0x00005004000075a7 */ /* 0x0044e400080011ff */
[----:B---3--:R-:W-:Y:S05]  /*9ac0*/  @!P0 NANOSLEEP.SYNCS 0x989680 ;  /* 0x009896800000895d */ /* 0x008fea0003900000 */
[----:B------:R-:W3:Y:S02]  /*9ad0*/  @!P0 SYNCS.PHASECHK.TRANS64 P0, [R0+URZ+0x50], R4 ;  /* 0x00005004000085a7 */ /* 0x000ee400080010ff */
[----:B---3--:R-:W-:Y:S05]  /*9ae0*/  @!P0 BRA `(.L_x_113) ;  /* 0xfffffffc00f08947 */ /* 0x008fea000383ffff */
[----:B------:R-:W-:Y:S05]  /*9af0*/  BRA `(.L_x_112) ;  /* 0xffffffd8004c7947 */ /* 0x000fea000383ffff */
.L_x_121:
[----:B--2---:R2:W3:Y:S02]  /*9b00*/  SYNCS.PHASECHK.TRANS64.TRYWAIT P0, [R0+URZ+0x50], R4 ;  /* 0x00005004000075a7 */ /* 0x0044e400080011ff */
[----:B---3--:R-:W-:Y:S05]  /*9b10*/  @!P0 NANOSLEEP.SYNCS 0x989680 ;  /* 0x009896800000895d */ /* 0x008fea0003900000 */
[----:B------:R-:W3:Y:S02]  /*9b20*/  @!P0 SYNCS.PHASECHK.TRANS64 P0, [R0+URZ+0x50], R4 ;  /* 0x00005004000085a7 */ /* 0x000ee400080010ff */
[----:B---3--:R-:W-:Y:S05]  /*9b30*/  @!P0 BRA `(.L_x_121) ;  /* 0xfffffffc00f08947 */ /* 0x008fea000383ffff */
[----:B------:R-:W-:Y:S05]  /*9b40*/  BRA `(.L_x_120) ;  /* 0xffffffe4009c7947 */ /* 0x000fea000383ffff */
        .weak           $__internal_0_$__cuda_sm10x_tcgen05_guardrail_trap_col_being_dealloced_not_returned_by_alloc
        .type           $__internal_0_$__cuda_sm10x_tcgen05_guardrail_trap_col_being_dealloced_not_returned_by_alloc,@function
        .size           $__internal_0_$__cuda_sm10x_tcgen05_guardrail_trap_col_being_dealloced_not_returned_by_alloc,($__internal_1_$__cuda_sm10x_tcgen05_guardrail_trap_phase_invalid_during_alloc - $__internal_0_$__cuda_sm10x_tcgen05_guardrail_trap_col_being_dealloced_not_returned_by_alloc)
$__internal_0_$__cuda_sm10x_tcgen05_guardrail_trap_col_being_dealloced_not_returned_by_alloc:
[----:B------:R-:W-:Y:S05]  /*9b50*/  BPT.TRAP 0x1 ;  /* 0x000000040000795c */ /* 0x000fea0000300000 */
[----:B------:R-:W-:-:S04]  /*9b60*/  HFMA2 R3, -RZ, RZ, 0, 0 ;  /* 0x00000000ff037431 */ /* 0x000fc800000001ff */
[----:B------:R-:W-:Y:S05]  /*9b70*/  RET.REL.NODEC R2 `(_ZN7cutlass13device_kernelINS_4gemm6kernel13GemmUniversalIN4cute5tupleIJiiiiEEENS1_10collective13CollectiveMmaINS1_35MainloopSm100TmaUmmaWarpSpecializedILi5ELi2ELi4ENS5_IJNS4_1CILi1EEESB_SB_EEEEENS5_IJNSA_ILi64EEENSA_ILi256EEENSA_ILi32EEEEEENS_12float_e5m2_tENS5_IJlSB_lEEESI_SJ_NS4_8TiledMMAINS4_8MMA_AtomIJNS4_10MMA_TraitsINS4_19SM100_MMA_F8F6F4_SSEJSI_SI_fSE_SF_NS4_17integral_constantINS4_4UMMA5MajorELSQ_0EEESR_NSO_INSP_7ScaleInELSS_0EEEST_EEEEEENS4_6LayoutISC_NS5_IJNSA_ILi0EEESX_SX_EEEEENS5_IJNS4_10UnderscoreES10_S10_EEEEENS4_13SM90_TMA_LOADENS4_14ComposedLayoutINS4_7SwizzleILi1ELi4ELi3EEENS4_18smem_ptr_flag_bitsILi8EEENSW_INS5_IJNSA_ILi8EEESG_EEENS5_IJSG_SB_EEEEEEEvNS4_8identityES13_S1D_vS1E_EENS_8epilogue10collective18CollectiveEpilogueINS1G_23Sm100TmaWarpSpecializedILi4ELi2ELi32ELb0ELb0EEEJSH_NS5_IJNSW_ISE_SB_EES1L_EEESI_SJ_SI_SJ_NS1G_6fusion15FusionCallbacksIS1K_NS1N_17LinearCombinationISI_fSI_fLNS_15FloatRoundStyleE2EEESH_S1M_JEEENS4_5SM1004TMEM4LOAD26SM100_TMEM_LOAD_16dp32b32xES13_NS14_INS15_ILi2ELi4ELi3EEES18_NSW_INS5_IJS19_SE_EEENS5_IJSE_SB_EEEEEEENS4_39AutoVectorizingCopyWithAssumedAlignmentILi128EEENS4_14SM90_TMA_STOREES21_S23_S23_EEEvvEEEEvNT_6ParamsE) ;  /* 0xffffff6402207950 */ /* 0x000fea0003c3ffff */
        .weak           $__internal_1_$__cuda_sm10x_tcgen05_guardrail_trap_phase_invalid_during_alloc
        .type           $__internal_1_$__cuda_sm10x_tcgen05_guardrail_trap_phase_invalid_during_alloc,@function
        .size           $__internal_1_$__cuda_sm10x_tcgen05_guardrail_trap_phase_invalid_during_alloc,($__internal_2_$__cuda_sm10x_tcgen05_guardrail_trap_unallocated_columns_being_dealloced - $__internal_1_$__cuda_sm10x_tcgen05_guardrail_trap_phase_invalid_during_alloc)
$__internal_1_$__cuda_sm10x_tcgen05_guardrail_trap_phase_invalid_during_alloc:
[----:B------:R-:W-:Y:S05]  /*9b80*/  BPT.TRAP 0x1 ;  /* 0x000000040000795c */ /* 0x000fea0000300000 */
[----:B------:R-:W-:-:S04]  /*9b90*/  MOV R3, 0x0 ;  /* 0x0000000000037802 */ /* 0x000fc80000000f00 */
[----:B------:R-:W-:Y:S05]  /*9ba0*/  RET.REL.NODEC R2 `(_ZN7cutlass13device_kernelINS_4gemm6kernel13GemmUniversalIN4cute5tupleIJiiiiEEENS1_10collective13CollectiveMmaINS1_35MainloopSm100TmaUmmaWarpSpecializedILi5ELi2ELi4ENS5_IJNS4_1CILi1EEESB_SB_EEEEENS5_IJNSA_ILi64EEENSA_ILi256EEENSA_ILi32EEEEEENS_12float_e5m2_tENS5_IJlSB_lEEESI_SJ_NS4_8TiledMMAINS4_8MMA_AtomIJNS4_10MMA_TraitsINS4_19SM100_MMA_F8F6F4_SSEJSI_SI_fSE_SF_NS4_17integral_constantINS4_4UMMA5MajorELSQ_0EEESR_NSO_INSP_7ScaleInELSS_0EEEST_EEEEEENS4_6LayoutISC_NS5_IJNSA_ILi0EEESX_SX_EEEEENS5_IJNS4_10UnderscoreES10_S10_EEEEENS4_13SM90_TMA_LOADENS4_14ComposedLayoutINS4_7SwizzleILi1ELi4ELi3EEENS4_18smem_ptr_flag_bitsILi8EEENSW_INS5_IJNSA_ILi8EEESG_EEENS5_IJSG_SB_EEEEEEEvNS4_8identityES13_S1D_vS1E_EENS_8epilogue10collective18CollectiveEpilogueINS1G_23Sm100TmaWarpSpecializedILi4ELi2ELi32ELb0ELb0EEEJSH_NS5_IJNSW_ISE_SB_EES1L_EEESI_SJ_SI_SJ_NS1G_6fusion15FusionCallbacksIS1K_NS1N_17LinearCombinationISI_fSI_fLNS_15FloatRoundStyleE2EEESH_S1M_JEEENS4_5SM1004TMEM4LOAD26SM100_TMEM_LOAD_16dp32b32xES13_NS14_INS15_ILi2ELi4ELi3EEES18_NSW_INS5_IJS19_SE_EEENS5_IJSE_SB_EEEEEEENS4_39AutoVectorizingCopyWithAssumedAlignmentILi128EEENS4_14SM90_TMA_STOREES21_S23_S23_EEEvvEEEEvNT_6ParamsE) ;  /* 0xffffff6402147950 */ /* 0x000fea0003c3ffff */
        .weak           $__internal_2_$__cuda_sm10x_tcgen05_guardrail_trap_unallocated_columns_being_dealloced
        .type           $__internal_2_$__cuda_sm10x_tcgen05_guardrail_trap_unallocated_columns_being_dealloced,@function
        .size           $__internal_2_$__cuda_sm10x_tcgen05_guardrail_trap_unallocated_columns_being_dealloced,(.L_x_173 - $__internal_2_$__cuda_sm10x_tcgen05_guardrail_trap_unallocated_columns_being_dealloced)
$__internal_2_$__cuda_sm10x_tcgen05_guardrail_trap_unallocated_columns_being_dealloced:
[----:B------:R-:W-:Y:S05]  /*9bb0*/  BPT.TRAP 0x1 ;  /* 0x000000040000795c */ /* 0x000fea0000300000 */
[----:B------:R-:W-:-:S04]  /*9bc0*/  HFMA2 R3, -RZ, RZ, 0, 0 ;  /* 0x00000000ff037431 */ /* 0x000fc800000001ff */
[----:B------:R-:W-:Y:S05]  /*9bd0*/  RET.REL.NODEC R2 `(_ZN7cutlass13device_kernelINS_4gemm6kernel13GemmUniversalIN4cute5tupleIJiiiiEEENS1_10collective13CollectiveMmaINS1_35MainloopSm100TmaUmmaWarpSpecializedILi5ELi2ELi4ENS5_IJNS4_1CILi1EEESB_SB_EEEEENS5_IJNSA_ILi64EEENSA_ILi256EEENSA_ILi32EEEEEENS_12float_e5m2_tENS5_IJlSB_lEEESI_SJ_NS4_8TiledMMAINS4_8MMA_AtomIJNS4_10MMA_TraitsINS4_19SM100_MMA_F8F6F4_SSEJSI_SI_fSE_SF_NS4_17integral_constantINS4_4UMMA5MajorELSQ_0EEESR_NSO_INSP_7ScaleInELSS_0EEEST_EEEEEENS4_6LayoutISC_NS5_IJNSA_ILi0EEESX_SX_EEEEENS5_IJNS4_10UnderscoreES10_S10_EEEEENS4_13SM90_TMA_LOADENS4_14ComposedLayoutINS4_7SwizzleILi1ELi4ELi3EEENS4_18smem_ptr_flag_bitsILi8EEENSW_INS5_IJNSA_ILi8EEESG_EEENS5_IJSG_SB_EEEEEEEvNS4_8identityES13_S1D_vS1E_EENS_8epilogue10collective18CollectiveEpilogueINS1G_23Sm100TmaWarpSpecializedILi4ELi2ELi32ELb0ELb0EEEJSH_NS5_IJNSW_ISE_SB_EES1L_EEESI_SJ_SI_SJ_NS1G_6fusion15FusionCallbacksIS1K_NS1N_17LinearCombinationISI_fSI_fLNS_15FloatRoundStyleE2EEESH_S1M_JEEENS4_5SM1004TMEM4LOAD26SM100_TMEM_LOAD_16dp32b32xES13_NS14_INS15_ILi2ELi4ELi3EEES18_NSW_INS5_IJS19_SE_EEENS5_IJSE_SB_EEEEEEENS4_39AutoVectorizingCopyWithAssumedAlignmentILi128EEENS4_14SM90_TMA_STOREES21_S23_S23_EEEvvEEEEvNT_6ParamsE) ;  /* 0xffffff6402087950 */ /* 0x000fea0003c3ffff */
.L_x_172:
[----:B------:R-:W-:-:S00]  /*9be0*/  BRA `(.L_x_172) ;  /* 0xfffffffc00fc7947 */ /* 0x000fc0000383ffff */
[----:B------:R-:W-:-:S00]  /*9bf0*/  NOP ;  /* 0x0000000000007918 */ /* 0x000fc00000000000 */
        /* <DEDUP_REMOVED lines=8> */
.L_x_173:


//--------------------- .nv.global.init           --------------------------
	.section	.nv.global.init,"aw",@progbits
.nv.global.init:
	.type		$str$27,@object
	.size		$str$27,($str$28 - $str$27)
$str$27:
        /*0000*/ 	.byte	0x28, 0x61, 0x64, 0x64, 0x72, 0x65, 0x73, 0x73, 0x20, 0x26, 0x20, 0x6d, 0x61, 0x73, 0x6b, 0x29
        /*0010*/ 	.byte	0x20, 0x3d, 0x3d, 0x20, 0x30, 0x00
	.type		$str$28,@object
	.size		$str$28,($str$26 - $str$28)
$str$28:
        /*0016*/ 	.byte	0x2f, 0x74, 0x6d, 0x70, 0x2f, 0x63, 0x75, 0x74, 0x6c, 0x61, 0x73, 0x73, 0x5f, 0x73, 0x77, 0x65
        /*0026*/ 	.byte	0x65, 0x70, 0x5f, 0x73, 0x72, 0x63, 0x2f, 0x69, 0x6e, 0x63, 0x6c, 0x75, 0x64, 0x65, 0x2f, 0x63
        /*0036*/ 	.byte	0x75, 0x74, 0x65, 0x2f, 0x70, 0x6f, 0x69, 0x6e, 0x74, 0x65, 0x72, 0x5f, 0x66, 0x6c, 0x61, 0x67
        /*0046*/ 	.byte	0x67, 0x65, 0x64, 0x2e, 0x68, 0x70, 0x70, 0x00
	.type		$str$26,@object
	.size		$str$26,($str$25 - $str$26)
$str$26:
        /*004e*/ 	.byte	0x2f, 0x74, 0x6d, 0x70, 0x2f, 0x63, 0x75, 0x74, 0x6c, 0x61, 0x73, 0x73, 0x5f, 0x73, 0x77, 0x65
        /*005e*/ 	.byte	0x65, 0x70, 0x5f, 0x73, 0x72, 0x63, 0x2f, 0x69, 0x6e, 0x63, 0x6c, 0x75, 0x64, 0x65, 0x2f, 0x63
        /*006e*/ 	.byte	0x75, 0x74, 0x65, 0x2f, 0x61, 0x74, 0x6f, 0x6d, 0x2f, 0x63, 0x6f, 0x70, 0x79, 0x5f, 0x74, 0x72
        /*007e*/ 	.byte	0x61, 0x69, 0x74, 0x73, 0x5f, 0x73, 0x6d, 0x31, 0x30, 0x30, 0x2e, 0x68, 0x70, 0x70, 0x00
	.type		$str$25,@object
	.size		$str$25,(__unnamed_1 - $str$25)
$str$25:
        /*008d*/ 	.byte	0x28, 0x28, 0x75, 0x69, 0x6e, 0x74, 0x33, 0x32, 0x5f, 0x74, 0x28, 0x74, 0x68, 0x72, 0x65, 0x61
        /*009d*/ 	.byte	0x64, 0x49, 0x64, 0x78, 0x2e, 0x78, 0x29, 0x20, 0x2f, 0x20, 0x33, 0x32, 0x29, 0x20, 0x25, 0x20
        /*00ad*/ 	.byte	0x34, 0x29, 0x20, 0x3d, 0x3d, 0x20, 0x28, 0x28, 0x28, 0x74, 0x6d, 0x65, 0x6d, 0x5f, 0x61, 0x64
        /*00bd*/ 	.byte	0x64, 0x72, 0x20, 0x3e, 0x3e, 0x20, 0x31, 0x36, 0x29, 0x20, 0x2f, 0x20, 0x33, 0x32, 0x29, 0x20
        /*00cd*/ 	.byte	0x25, 0x20, 0x34, 0x29, 0x00
	.type		__unnamed_1,@object
	.size		__unnamed_1,(__unnamed_2 - __unnamed_1)
__unnamed_1:
        /*00d2*/ 	.byte	0x61, 0x75, 0x74, 0x6f, 0x20, 0x63, 0x75, 0x74, 0x65, 0x3a, 0x3a, 0x61, 0x73, 0x5f, 0x70, 0x6f
        /* <DEDUP_REMOVED lines=24> */
        /*0262*/ 	.byte	0x3c, 0x34, 0x30, 0x39, 0x36, 0x3e, 0x3e, 0x3e, 0x3e, 0x5d, 0x00
	.type		__unnamed_2,@object
	.size		__unnamed_2,(__unnamed_3 - __unnamed_2)
__unnamed_2:
        /* <DEDUP_REMOVED lines=26> */
	.type		__unnamed_3,@object
	.size		__unnamed_3,(.L_3 - __unnamed_3)
__unnamed_3:
        /* <DEDUP_REMOVED lines=40> */
        /*0688*/ 	.byte	0x74, 0x65, 0x3a, 0x3a, 0x43, 0x3c, 0x30, 0x3e, 0x3e, 0x3e, 0x3e, 0x5d, 0x00
.L_3:


//--------------------- .nv.shared._ZN7cutlass13device_kernelINS_4gemm6kernel13GemmUniversalIN4cute5tupleIJiiiiEEENS1_10collective13CollectiveMmaINS1_35MainloopSm100TmaUmmaWarpSpecializedILi5ELi2ELi4ENS5_IJNS4_1CILi1EEESB_SB_EEEEENS5_IJNSA_ILi64EEENSA_ILi256EEENSA_ILi32EEEEEENS_12float_e5m2_tENS5_IJlSB_lEEESI_SJ_NS4_8TiledMMAINS4_8MMA_AtomIJNS4_10MMA_TraitsINS4_19SM100_MMA_F8F6F4_SSEJSI_SI_fSE_SF_NS4_17integral_constantINS4_4UMMA5MajorELSQ_0EEESR_NSO_INSP_7ScaleInELSS_0EEEST_EEEEEENS4_6LayoutISC_NS5_IJNSA_ILi0EEESX_SX_EEEEENS5_IJNS4_10UnderscoreES10_S10_EEEEENS4_13SM90_TMA_LOADENS4_14ComposedLayoutINS4_7SwizzleILi1ELi4ELi3EEENS4_18smem_ptr_flag_bitsILi8EEENSW_INS5_IJNSA_ILi8EEESG_EEENS5_IJSG_SB_EEEEEEEvNS4_8identityES13_S1D_vS1E_EENS_8epilogue10collective18CollectiveEpilogueINS1G_23Sm100TmaWarpSpecializedILi4ELi2ELi32ELb0ELb0EEEJSH_NS5_IJNSW_ISE_SB_EES1L_EEESI_SJ_SI_SJ_NS1G_6fusion15FusionCallbacksIS1K_NS1N_17LinearCombinationISI_fSI_fLNS_15FloatRoundStyleE2EEESH_S1M_JEEENS4_5SM1004TMEM4LOAD26SM100_TMEM_LOAD_16dp32b32xES13_NS14_INS15_ILi2ELi4ELi3EEES18_NSW_INS5_IJS19_SE_EEENS5_IJSE_SB_EEEEEEENS4_39AutoVectorizingCopyWithAssumedAlignmentILi128EEENS4_14SM90_TMA_STOREES21_S23_S23_EEEvvEEEEvNT_6ParamsE --------------------------
	.section	.nv.shared._ZN7cutlass13device_kernelINS_4gemm6kernel13GemmUniversalIN4cute5tupleIJiiiiEEENS1_10collective13CollectiveMmaINS1_35MainloopSm100TmaUmmaWarpSpecializedILi5ELi2ELi4ENS5_IJNS4_1CILi1EEESB_SB_EEEEENS5_IJNSA_ILi64EEENSA_ILi256EEENSA_ILi32EEEEEENS_12float_e5m2_tENS5_IJlSB_lEEESI_SJ_NS4_8TiledMMAINS4_8MMA_AtomIJNS4_10MMA_TraitsINS4_19SM100_MMA_F8F6F4_SSEJSI_SI_fSE_SF_NS4_17integral_constantINS4_4UMMA5MajorELSQ_0EEESR_NSO_INSP_7ScaleInELSS_0EEEST_EEEEEENS4_6LayoutISC_NS5_IJNSA_ILi0EEESX_SX_EEEEENS5_IJNS4_10UnderscoreES10_S10_EEEEENS4_13SM90_TMA_LOADENS4_14ComposedLayoutINS4_7SwizzleILi1ELi4ELi3EEENS4_18smem_ptr_flag_bitsILi8EEENSW_INS5_IJNSA_ILi8EEESG_EEENS5_IJSG_SB_EEEEEEEvNS4_8identityES13_S1D_vS1E_EENS_8epilogue10collective18CollectiveEpilogueINS1G_23Sm100TmaWarpSpecializedILi4ELi2ELi32ELb0ELb0EEEJSH_NS5_IJNSW_ISE_SB_EES1L_EEESI_SJ_SI_SJ_NS1G_6fusion15FusionCallbacksIS1K_NS1N_17LinearCombinationISI_fSI_fLNS_15FloatRoundStyleE2EEESH_S1M_JEEENS4_5SM1004TMEM4LOAD26SM100_TMEM_LOAD_16dp32b32xES13_NS14_INS15_ILi2ELi4ELi3EEES18_NSW_INS5_IJS19_SE_EEENS5_IJSE_SB_EEEEEEENS4_39AutoVectorizingCopyWithAssumedAlignmentILi128EEENS4_14SM90_TMA_STOREES21_S23_S23_EEEvvEEEEvNT_6ParamsE,"aw",@nobits
	.sectionflags	@""
	.align	16
	.zero		1024


//--------------------- .nv.shared.reserved.0     --------------------------
	.section	.nv.shared.reserved.0,"aw",@nobits
	.weak		__nv_reservedSMEM_offset_0_alias
	.size		__nv_reservedSMEM_offset_0_alias, 0, 64
	.other		__nv_reservedSMEM_offset_0_alias,@"STO_CUDA_RESERVED_SHARED STV_DEFAULT"
__nv_reservedSMEM_offset_0_alias:
	.zero		0
.nv.shared.reserved.0:
	.zero		64
	.weak		__nv_reservedSMEM_tcgen05_partition
	.type		__nv_reservedSMEM_tcgen05_partition,@object
	.size		__nv_reservedSMEM_tcgen05_partition,(.L_0 - __nv_reservedSMEM_tcgen05_partition)
__nv_reservedSMEM_tcgen05_partition:
	.zero		32
.L_0:


//--------------------- .nv.global                --------------------------
	.section	.nv.global,"aw",@nobits
.nv.global:
	.type		_ZN40_INTERNAL_6c83d6b2_4_k_cu_2566d229_302314cute1_E,@object
	.size		_ZN40_INTERNAL_6c83d6b2_4_k_cu_2566d229_302314cute1_E,(_ZN40_INTERNAL_6c83d6b2_4_k_cu_2566d229_302314cuda3std3__45__cpo6cbeginE - _ZN40_INTERNAL_6c83d6b2_4_k_cu_2566d229_302314cute1_E)
_ZN40_INTERNAL_6c83d6b2_4_k_cu_2566d229_302314cute1_E:
	.zero		1
	.type		_ZN40_INTERNAL_6c83d6b2_4_k_cu_2566d229_302314cuda3std3__45__cpo6cbeginE,@object
	.size		_ZN40_INTERNAL_6c83d6b2_4_k_cu_2566d229_302314cuda3std3__45__cpo6cbeginE,(_ZN40_INTERNAL_6c83d6b2_4_k_cu_2566d229_302314cuda3std3__48in_placeE - _ZN40_INTERNAL_6c83d6b2_4_k_cu_2566d229_302314cuda3std3__45__cpo6cbeginE)
_ZN40_INTERNAL_6c83d6b2_4_k_cu_2566d229_302314cuda3std3__45__cpo6cbeginE:
	.zero		1
	.type		_ZN40_INTERNAL_6c83d6b2_4_k_cu_2566d229_302314cuda3std3__48in_placeE,@object
	.size		_ZN40_INTERNAL_6c83d6b2_4_k_cu_2566d229_302314cuda3std3__48in_placeE,(_ZN40_INTERNAL_6c83d6b2_4_k_cu_2566d229_302314cuda3std6ranges3__45__cpo9iter_moveE - _ZN40_INTERNAL_6c83d6b2_4_k_cu_2566d229_302314cuda3std3__48in_placeE)
_ZN40_INTERNAL_6c83d6b2_4_k_cu_2566d229_302314cuda3std3__48in_placeE:
	.zero		1
	.type		_ZN40_INTERNAL_6c83d6b2_4_k_cu_2566d229_302314cuda3std6ranges3__45__cpo9iter_moveE,@object
	.size		_ZN40_INTERNAL_6c83d6b2_4_k_cu_2566d229_302314cuda3std6ranges3__45__cpo9iter_moveE,(_ZN40_INTERNAL_6c83d6b2_4_k_cu_2566d229_302314cuda3std3__45__cpo5beginE - _ZN40_INTERNAL_6c83d6b2_4_k_cu_2566d229_302314cuda3std6ranges3__45__cpo9iter_moveE)
_ZN40_INTERNAL_6c83d6b2_4_k_cu_2566d229_302314cuda3std6ranges3__45__cpo9iter_moveE:
	.zero		1
	.type		_ZN40_INTERNAL_6c83d6b2_4_k_cu_2566d229_302314cuda3std3__45__cpo5beginE,@object
	.size		_ZN40_INTERNAL_6c83d6b2_4_k_cu_2566d229_302314cuda3std3__45__cpo5beginE,(_ZN40_INTERNAL_6c83d6b2_4_k_cu_2566d229_302314cuda3std3__442_GLOBAL__N__6c83d6b2_4_k_cu_2566d229_302316ignoreE - _ZN40_INTERNAL_6c83d6b2_4_k_cu_2566d229_302314cuda3std3__45__cpo5beginE)
_ZN40_INTERNAL_6c83d6b2_4_k_cu_2566d229_302314cuda3std3__45__cpo5beginE:
	.zero		1
	.type		_ZN40_INTERNAL_6c83d6b2_4_k_cu_2566d229_302314cuda3std3__442_GLOBAL__N__6c83d6b2_4_k_cu_2566d229_302316ignoreE,@object
	.size		_ZN40_INTERNAL_6c83d6b2_4_k_cu_2566d229_302314cuda3std3__442_GLOBAL__N__6c83d6b2_4_k_cu_2566d229_302316ignoreE,(_ZN40_INTERNAL_6c83d6b2_4_k_cu_2566d229_302314cute7productE - _ZN40_INTERNAL_6c83d6b2_4_k_cu_2566d229_302314cuda3std3__442_GLOBAL__N__6c83d6b2_4_k_cu_2566d229_302316ignoreE)
_ZN40_INTERNAL_6c83d6b2_4_k_cu_2566d229_302314cuda3std3__442_GLOBAL__N__6c83d6b2_4_k_cu_2566d229_302316ignoreE:
	.zero		1
	.type		_ZN40_INTERNAL_6c83d6b2_4_k_cu_2566d229_302314cute7productE,@object
	.size		_ZN40_INTERNAL_6c83d6b2_4_k_cu_2566d229_302314cute7productE,(_ZN40_INTERNAL_6c83d6b2_4_k_cu_2566d229_302314cuda3std3__45__cpo3endE - _ZN40_INTERNAL_6c83d6b2_4_k_cu_2566d229_302314cute7productE)
_ZN40_INTERNAL_6c83d6b2_4_k_cu_2566d229_302314cute7productE:
	.zero		1
	.type		_ZN40_INTERNAL_6c83d6b2_4_k_cu_2566d229_302314cuda3std3__45__cpo3endE,@object
	.size		_ZN40_INTERNAL_6c83d6b2_4_k_cu_2566d229_302314cuda3std3__45__cpo3endE,(_ZN40_INTERNAL_6c83d6b2_4_k_cu_2566d229_302314cuda3std3__419piecewise_constructE - _ZN40_INTERNAL_6c83d6b2_4_k_cu_2566d229_302314cuda3std3__45__cpo3endE)
_ZN40_INTERNAL_6c83d6b2_4_k_cu_2566d229_302314cuda3std3__45__cpo3endE:
	.zero		1
	.type		_ZN40_INTERNAL_6c83d6b2_4_k_cu_2566d229_302314cuda3std3__419piecewise_constructE,@object
	.size		_ZN40_INTERNAL_6c83d6b2_4_k_cu_2566d229_302314cuda3std3__419piecewise_constructE,(_ZN40_INTERNAL_6c83d6b2_4_k_cu_2566d229_302314cuda3std3__45__cpo4cendE - _ZN40_INTERNAL_6c83d6b2_4_k_cu_2566d229_302314cuda3std3__419piecewise_constructE)
_ZN40_INTERNAL_6c83d6b2_4_k_cu_2566d229_302314cuda3std3__419piecewise_constructE:
	.zero		1
	.type		_ZN40_INTERNAL_6c83d6b2_4_k_cu_2566d229_302314cuda3std3__45__cpo4cendE,@object
	.size		_ZN40_INTERNAL_6c83d6b2_4_k_cu_2566d229_302314cuda3std3__45__cpo4cendE,(_ZN40_INTERNAL_6c83d6b2_4_k_cu_2566d229_302314cuda3std6ranges3__45__cpo4swapE - _ZN40_INTERNAL_6c83d6b2_4_k_cu_2566d229_302314cuda3std3__45__cpo4cendE)
_ZN40_INTERNAL_6c83d6b2_4_k_cu_2566d229_302314cuda3std3__45__cpo4cendE:
	.zero		1
	.type		_ZN40_INTERNAL_6c83d6b2_4_k_cu_2566d229_302314cuda3std6ranges3__45__cpo4swapE,@object
	.size		_ZN40_INTERNAL_6c83d6b2_4_k_cu_2566d229_302314cuda3std6ranges3__45__cpo4swapE,(.L_11 - _ZN40_INTERNAL_6c83d6b2_4_k_cu_2566d229_302314cuda3std6ranges3__45__cpo4swapE)
_ZN40_INTERNAL_6c83d6b2_4_k_cu_2566d229_302314cuda3std6ranges3__45__cpo4swapE:
	.zero		1
.L_11:


//--------------------- .nv.constant0._ZN7cutlass13device_kernelINS_4gemm6kernel13GemmUniversalIN4cute5tupleIJiiiiEEENS1_10collective13CollectiveMmaINS1_35MainloopSm100TmaUmmaWarpSpecializedILi5ELi2ELi4ENS5_IJNS4_1CILi1EEESB_SB_EEEEENS5_IJNSA_ILi64EEENSA_ILi256EEENSA_ILi32EEEEEENS_12float_e5m2_tENS5_IJlSB_lEEESI_SJ_NS4_8TiledMMAINS4_8MMA_AtomIJNS4_10MMA_TraitsINS4_19SM100_MMA_F8F6F4_SSEJSI_SI_fSE_SF_NS4_17integral_constantINS4_4UMMA5MajorELSQ_0EEESR_NSO_INSP_7ScaleInELSS_0EEEST_EEEEEENS4_6LayoutISC_NS5_IJNSA_ILi0EEESX_SX_EEEEENS5_IJNS4_10UnderscoreES10_S10_EEEEENS4_13SM90_TMA_LOADENS4_14ComposedLayoutINS4_7SwizzleILi1ELi4ELi3EEENS4_18smem_ptr_flag_bitsILi8EEENSW_INS5_IJNSA_ILi8EEESG_EEENS5_IJSG_SB_EEEEEEEvNS4_8identityES13_S1D_vS1E_EENS_8epilogue10collective18CollectiveEpilogueINS1G_23Sm100TmaWarpSpecializedILi4ELi2ELi32ELb0ELb0EEEJSH_NS5_IJNSW_ISE_SB_EES1L_EEESI_SJ_SI_SJ_NS1G_6fusion15FusionCallbacksIS1K_NS1N_17LinearCombinationISI_fSI_fLNS_15FloatRoundStyleE2EEESH_S1M_JEEENS4_5SM1004TMEM4LOAD26SM100_TMEM_LOAD_16dp32b32xES13_NS14_INS15_ILi2ELi4ELi3EEES18_NSW_INS5_IJS19_SE_EEENS5_IJSE_SB_EEEEEEENS4_39AutoVectorizingCopyWithAssumedAlignmentILi128EEENS4_14SM90_TMA_STOREES21_S23_S23_EEEvvEEEEvNT_6ParamsE --------------------------
	.section	.nv.constant0._ZN7cutlass13device_kernelINS_4gemm6kernel13GemmUniversalIN4cute5tupleIJiiiiEEENS1_10collective13CollectiveMmaINS1_35MainloopSm100TmaUmmaWarpSpecializedILi5ELi2ELi4ENS5_IJNS4_1CILi1EEESB_SB_EEEEENS5_IJNSA_ILi64EEENSA_ILi256EEENSA_ILi32EEEEEENS_12float_e5m2_tENS5_IJlSB_lEEESI_SJ_NS4_8TiledMMAINS4_8MMA_AtomIJNS4_10MMA_TraitsINS4_19SM100_MMA_F8F6F4_SSEJSI_SI_fSE_SF_NS4_17integral_constantINS4_4UMMA5MajorELSQ_0EEESR_NSO_INSP_7ScaleInELSS_0EEEST_EEEEEENS4_6LayoutISC_NS5_IJNSA_ILi0EEESX_SX_EEEEENS5_IJNS4_10UnderscoreES10_S10_EEEEENS4_13SM90_TMA_LOADENS4_14ComposedLayoutINS4_7SwizzleILi1ELi4ELi3EEENS4_18smem_ptr_flag_bitsILi8EEENSW_INS5_IJNSA_ILi8EEESG_EEENS5_IJSG_SB_EEEEEEEvNS4_8identityES13_S1D_vS1E_EENS_8epilogue10collective18CollectiveEpilogueINS1G_23Sm100TmaWarpSpecializedILi4ELi2ELi32ELb0ELb0EEEJSH_NS5_IJNSW_ISE_SB_EES1L_EEESI_SJ_SI_SJ_NS1G_6fusion15FusionCallbacksIS1K_NS1N_17LinearCombinationISI_fSI_fLNS_15FloatRoundStyleE2EEESH_S1M_JEEENS4_5SM1004TMEM4LOAD26SM100_TMEM_LOAD_16dp32b32xES13_NS14_INS15_ILi2ELi4ELi3EEES18_NSW_INS5_IJS19_SE_EEENS5_IJSE_SB_EEEEEEENS4_39AutoVectorizingCopyWithAssumedAlignmentILi128EEENS4_14SM90_TMA_STOREES21_S23_S23_EEEvvEEEEvNT_6ParamsE,"a",@progbits
	.sectionflags	@""
	.align	4
.nv.constant0._ZN7cutlass13device_kernelINS_4gemm6kernel13GemmUniversalIN4cute5tupleIJiiiiEEENS1_10collective13CollectiveMmaINS1_35MainloopSm100TmaUmmaWarpSpecializedILi5ELi2ELi4ENS5_IJNS4_1CILi1EEESB_SB_EEEEENS5_IJNSA_ILi64EEENSA_ILi256EEENSA_ILi32EEEEEENS_12float_e5m2_tENS5_IJlSB_lEEESI_SJ_NS4_8TiledMMAINS4_8MMA_AtomIJNS4_10MMA_TraitsINS4_19SM100_MMA_F8F6F4_SSEJSI_SI_fSE_SF_NS4_17integral_constantINS4_4UMMA5MajorELSQ_0EEESR_NSO_INSP_7ScaleInELSS_0EEEST_EEEEEENS4_6LayoutISC_NS5_IJNSA_ILi0EEESX_SX_EEEEENS5_IJNS4_10UnderscoreES10_S10_EEEEENS4_13SM90_TMA_LOADENS4_14ComposedLayoutINS4_7SwizzleILi1ELi4ELi3EEENS4_18smem_ptr_flag_bitsILi8EEENSW_INS5_IJNSA_ILi8EEESG_EEENS5_IJSG_SB_EEEEEEEvNS4_8identityES13_S1D_vS1E_EENS_8epilogue10collective18CollectiveEpilogueINS1G_23Sm100TmaWarpSpecializedILi4ELi2ELi32ELb0ELb0EEEJSH_NS5_IJNSW_ISE_SB_EES1L_EEESI_SJ_SI_SJ_NS1G_6fusion15FusionCallbacksIS1K_NS1N_17LinearCombinationISI_fSI_fLNS_15FloatRoundStyleE2EEESH_S1M_JEEENS4_5SM1004TMEM4LOAD26SM100_TMEM_LOAD_16dp32b32xES13_NS14_INS15_ILi2ELi4ELi3EEES18_NSW_INS5_IJS19_SE_EEENS5_IJSE_SB_EEEEEEENS4_39AutoVectorizingCopyWithAssumedAlignmentILi128EEENS4_14SM90_TMA_STOREES21_S23_S23_EEEvvEEEEvNT_6ParamsE:
	.zero		2944


//--------------------- SYMBOLS --------------------------

	.type		.nv.reservedSmem.offset0,@object
	.size		.nv.reservedSmem.offset0,0x4
	.type		.nv.reservedSmem.cap,@object
	.size		.nv.reservedSmem.cap,0x4
	.type		__assertfail,@function
